//
// Generated by NVIDIA NVVM Compiler
//
// Compiler Build ID: CL-36424714
// Cuda compilation tools, release 13.0, V13.0.88
// Based on NVVM 20.0.0
//

.version 9.0
.target sm_100
.address_size 64

	// .globl	_Z8genRandsv
.global .align 4 .b8 precalc_xorwow_matrix[102400];
.global .align 4 .b8 precalc_xorwow_offset_matrix[102400];
.global .align 4 .b8 mrg32k3aM1[2304];
.global .align 4 .b8 mrg32k3aM2[2304];
.global .align 4 .b8 mrg32k3aM1SubSeq[2016];
.global .align 4 .b8 mrg32k3aM2SubSeq[2016];
.global .align 4 .b8 mrg32k3aM1Seq[2304];
.global .align 4 .b8 mrg32k3aM2Seq[2304];
.const .align 8 .b8 __cr_lgamma_table[72];

.visible .entry _Z8genRandsv()
{
	.local .align 8 .b8 	__local_depot0[48];
	.reg .b64 	%SP;
	.reg .b64 	%SPL;
	.reg .pred 	%p<63>;
	.reg .b32 	%r<1170>;
	.reg .b64 	%rd<23>;

	mov.u64 	%SPL, __local_depot0;
	add.u64 	%rd1, %SPL, 0;
	mov.u32 	%r532, %tid.x;
	mov.u32 	%r533, %ctaid.x;
	mov.u32 	%r534, %ntid.x;
	mad.lo.s32 	%r1, %r533, %r534, %r532;
	mov.b32 	%r535, 999278866;
	mov.b32 	%r536, 237688853;
	st.local.v2.u32 	[%rd1], {%r536, %r535};
	mov.b32 	%r537, -123459836;
	mov.b32 	%r538, 564768280;
	st.local.v2.u32 	[%rd1+8], {%r538, %r537};
	mov.b32 	%r539, 881605398;
	mov.b32 	%r540, -589760388;
	st.local.v2.u32 	[%rd1+16], {%r540, %r539};
	setp.eq.s32 	%p1, %r1, 0;
	@%p1 bra 	$L__BB0_115;
	cvt.s64.s32 	%rd22, %r1;
	mov.b32 	%r893, 0;
	mov.u64 	%rd12, precalc_xorwow_matrix;
$L__BB0_2:
	mov.u64 	%rd3, %rd22;
	and.b64  	%rd4, %rd3, 3;
	setp.eq.s64 	%p2, %rd4, 0;
	@%p2 bra 	$L__BB0_114;
	mul.wide.u32 	%rd11, %r893, 3200;
	add.s64 	%rd5, %rd12, %rd11;
	mov.b32 	%r906, 0;
	mov.u32 	%r907, %r906;
	mov.u32 	%r908, %r906;
	mov.u32 	%r909, %r906;
	mov.u32 	%r910, %r906;
	mov.u32 	%r899, %r906;
$L__BB0_4:
	mul.wide.u32 	%rd13, %r899, 4;
	add.s64 	%rd14, %rd1, %rd13;
	ld.local.u32 	%r9, [%rd14+4];
	shl.b32 	%r10, %r899, 5;
	mov.b32 	%r905, 0;
$L__BB0_5:
	.pragma "nounroll";
	shr.u32 	%r544, %r9, %r905;
	and.b32  	%r545, %r544, 1;
	setp.eq.b32 	%p3, %r545, 1;
	not.pred 	%p4, %p3;
	add.s32 	%r546, %r10, %r905;
	mul.lo.s32 	%r547, %r546, 5;
	mul.wide.u32 	%rd15, %r547, 4;
	add.s64 	%rd6, %rd5, %rd15;
	@%p4 bra 	$L__BB0_7;
	ld.global.nc.u32 	%r548, [%rd6];
	xor.b32  	%r910, %r910, %r548;
	ld.global.nc.u32 	%r549, [%rd6+4];
	xor.b32  	%r909, %r909, %r549;
	ld.global.nc.u32 	%r550, [%rd6+8];
	xor.b32  	%r908, %r908, %r550;
	ld.global.nc.u32 	%r551, [%rd6+12];
	xor.b32  	%r907, %r907, %r551;
	ld.global.nc.u32 	%r552, [%rd6+16];
	xor.b32  	%r906, %r906, %r552;
$L__BB0_7:
	and.b32  	%r554, %r544, 2;
	setp.eq.s32 	%p5, %r554, 0;
	@%p5 bra 	$L__BB0_9;
	ld.global.nc.u32 	%r555, [%rd6+20];
	xor.b32  	%r910, %r910, %r555;
	ld.global.nc.u32 	%r556, [%rd6+24];
	xor.b32  	%r909, %r909, %r556;
	ld.global.nc.u32 	%r557, [%rd6+28];
	xor.b32  	%r908, %r908, %r557;
	ld.global.nc.u32 	%r558, [%rd6+32];
	xor.b32  	%r907, %r907, %r558;
	ld.global.nc.u32 	%r559, [%rd6+36];
	xor.b32  	%r906, %r906, %r559;
$L__BB0_9:
	and.b32  	%r561, %r544, 4;
	setp.eq.s32 	%p6, %r561, 0;
	@%p6 bra 	$L__BB0_11;
	ld.global.nc.u32 	%r562, [%rd6+40];
	xor.b32  	%r910, %r910, %r562;
	ld.global.nc.u32 	%r563, [%rd6+44];
	xor.b32  	%r909, %r909, %r563;
	ld.global.nc.u32 	%r564, [%rd6+48];
	xor.b32  	%r908, %r908, %r564;
	ld.global.nc.u32 	%r565, [%rd6+52];
	xor.b32  	%r907, %r907, %r565;
	ld.global.nc.u32 	%r566, [%rd6+56];
	xor.b32  	%r906, %r906, %r566;
$L__BB0_11:
	and.b32  	%r568, %r544, 8;
	setp.eq.s32 	%p7, %r568, 0;
	@%p7 bra 	$L__BB0_13;
	ld.global.nc.u32 	%r569, [%rd6+60];
	xor.b32  	%r910, %r910, %r569;
	ld.global.nc.u32 	%r570, [%rd6+64];
	xor.b32  	%r909, %r909, %r570;
	ld.global.nc.u32 	%r571, [%rd6+68];
	xor.b32  	%r908, %r908, %r571;
	ld.global.nc.u32 	%r572, [%rd6+72];
	xor.b32  	%r907, %r907, %r572;
	ld.global.nc.u32 	%r573, [%rd6+76];
	xor.b32  	%r906, %r906, %r573;
$L__BB0_13:
	and.b32  	%r575, %r544, 16;
	setp.eq.s32 	%p8, %r575, 0;
	@%p8 bra 	$L__BB0_15;
	ld.global.nc.u32 	%r576, [%rd6+80];
	xor.b32  	%r910, %r910, %r576;
	ld.global.nc.u32 	%r577, [%rd6+84];
	xor.b32  	%r909, %r909, %r577;
	ld.global.nc.u32 	%r578, [%rd6+88];
	xor.b32  	%r908, %r908, %r578;
	ld.global.nc.u32 	%r579, [%rd6+92];
	xor.b32  	%r907, %r907, %r579;
	ld.global.nc.u32 	%r580, [%rd6+96];
	xor.b32  	%r906, %r906, %r580;
$L__BB0_15:
	and.b32  	%r582, %r544, 32;
	setp.eq.s32 	%p9, %r582, 0;
	@%p9 bra 	$L__BB0_17;
	ld.global.nc.u32 	%r583, [%rd6+100];
	xor.b32  	%r910, %r910, %r583;
	ld.global.nc.u32 	%r584, [%rd6+104];
	xor.b32  	%r909, %r909, %r584;
	ld.global.nc.u32 	%r585, [%rd6+108];
	xor.b32  	%r908, %r908, %r585;
	ld.global.nc.u32 	%r586, [%rd6+112];
	xor.b32  	%r907, %r907, %r586;
	ld.global.nc.u32 	%r587, [%rd6+116];
	xor.b32  	%r906, %r906, %r587;
$L__BB0_17:
	and.b32  	%r589, %r544, 64;
	setp.eq.s32 	%p10, %r589, 0;
	@%p10 bra 	$L__BB0_19;
	ld.global.nc.u32 	%r590, [%rd6+120];
	xor.b32  	%r910, %r910, %r590;
	ld.global.nc.u32 	%r591, [%rd6+124];
	xor.b32  	%r909, %r909, %r591;
	ld.global.nc.u32 	%r592, [%rd6+128];
	xor.b32  	%r908, %r908, %r592;
	ld.global.nc.u32 	%r593, [%rd6+132];
	xor.b32  	%r907, %r907, %r593;
	ld.global.nc.u32 	%r594, [%rd6+136];
	xor.b32  	%r906, %r906, %r594;
$L__BB0_19:
	and.b32  	%r596, %r544, 128;
	setp.eq.s32 	%p11, %r596, 0;
	@%p11 bra 	$L__BB0_21;
	ld.global.nc.u32 	%r597, [%rd6+140];
	xor.b32  	%r910, %r910, %r597;
	ld.global.nc.u32 	%r598, [%rd6+144];
	xor.b32  	%r909, %r909, %r598;
	ld.global.nc.u32 	%r599, [%rd6+148];
	xor.b32  	%r908, %r908, %r599;
	ld.global.nc.u32 	%r600, [%rd6+152];
	xor.b32  	%r907, %r907, %r600;
	ld.global.nc.u32 	%r601, [%rd6+156];
	xor.b32  	%r906, %r906, %r601;
$L__BB0_21:
	and.b32  	%r603, %r544, 256;
	setp.eq.s32 	%p12, %r603, 0;
	@%p12 bra 	$L__BB0_23;
	ld.global.nc.u32 	%r604, [%rd6+160];
	xor.b32  	%r910, %r910, %r604;
	ld.global.nc.u32 	%r605, [%rd6+164];
	xor.b32  	%r909, %r909, %r605;
	ld.global.nc.u32 	%r606, [%rd6+168];
	xor.b32  	%r908, %r908, %r606;
	ld.global.nc.u32 	%r607, [%rd6+172];
	xor.b32  	%r907, %r907, %r607;
	ld.global.nc.u32 	%r608, [%rd6+176];
	xor.b32  	%r906, %r906, %r608;
$L__BB0_23:
	and.b32  	%r610, %r544, 512;
	setp.eq.s32 	%p13, %r610, 0;
	@%p13 bra 	$L__BB0_25;
	ld.global.nc.u32 	%r611, [%rd6+180];
	xor.b32  	%r910, %r910, %r611;
	ld.global.nc.u32 	%r612, [%rd6+184];
	xor.b32  	%r909, %r909, %r612;
	ld.global.nc.u32 	%r613, [%rd6+188];
	xor.b32  	%r908, %r908, %r613;
	ld.global.nc.u32 	%r614, [%rd6+192];
	xor.b32  	%r907, %r907, %r614;
	ld.global.nc.u32 	%r615, [%rd6+196];
	xor.b32  	%r906, %r906, %r615;
$L__BB0_25:
	and.b32  	%r617, %r544, 1024;
	setp.eq.s32 	%p14, %r617, 0;
	@%p14 bra 	$L__BB0_27;
	ld.global.nc.u32 	%r618, [%rd6+200];
	xor.b32  	%r910, %r910, %r618;
	ld.global.nc.u32 	%r619, [%rd6+204];
	xor.b32  	%r909, %r909, %r619;
	ld.global.nc.u32 	%r620, [%rd6+208];
	xor.b32  	%r908, %r908, %r620;
	ld.global.nc.u32 	%r621, [%rd6+212];
	xor.b32  	%r907, %r907, %r621;
	ld.global.nc.u32 	%r622, [%rd6+216];
	xor.b32  	%r906, %r906, %r622;
$L__BB0_27:
	and.b32  	%r624, %r544, 2048;
	setp.eq.s32 	%p15, %r624, 0;
	@%p15 bra 	$L__BB0_29;
	ld.global.nc.u32 	%r625, [%rd6+220];
	xor.b32  	%r910, %r910, %r625;
	ld.global.nc.u32 	%r626, [%rd6+224];
	xor.b32  	%r909, %r909, %r626;
	ld.global.nc.u32 	%r627, [%rd6+228];
	xor.b32  	%r908, %r908, %r627;
	ld.global.nc.u32 	%r628, [%rd6+232];
	xor.b32  	%r907, %r907, %r628;
	ld.global.nc.u32 	%r629, [%rd6+236];
	xor.b32  	%r906, %r906, %r629;
$L__BB0_29:
	and.b32  	%r631, %r544, 4096;
	setp.eq.s32 	%p16, %r631, 0;
	@%p16 bra 	$L__BB0_31;
	ld.global.nc.u32 	%r632, [%rd6+240];
	xor.b32  	%r910, %r910, %r632;
	ld.global.nc.u32 	%r633, [%rd6+244];
	xor.b32  	%r909, %r909, %r633;
	ld.global.nc.u32 	%r634, [%rd6+248];
	xor.b32  	%r908, %r908, %r634;
	ld.global.nc.u32 	%r635, [%rd6+252];
	xor.b32  	%r907, %r907, %r635;
	ld.global.nc.u32 	%r636, [%rd6+256];
	xor.b32  	%r906, %r906, %r636;
$L__BB0_31:
	and.b32  	%r638, %r544, 8192;
	setp.eq.s32 	%p17, %r638, 0;
	@%p17 bra 	$L__BB0_33;
	ld.global.nc.u32 	%r639, [%rd6+260];
	xor.b32  	%r910, %r910, %r639;
	ld.global.nc.u32 	%r640, [%rd6+264];
	xor.b32  	%r909, %r909, %r640;
	ld.global.nc.u32 	%r641, [%rd6+268];
	xor.b32  	%r908, %r908, %r641;
	ld.global.nc.u32 	%r642, [%rd6+272];
	xor.b32  	%r907, %r907, %r642;
	ld.global.nc.u32 	%r643, [%rd6+276];
	xor.b32  	%r906, %r906, %r643;
$L__BB0_33:
	and.b32  	%r645, %r544, 16384;
	setp.eq.s32 	%p18, %r645, 0;
	@%p18 bra 	$L__BB0_35;
	ld.global.nc.u32 	%r646, [%rd6+280];
	xor.b32  	%r910, %r910, %r646;
	ld.global.nc.u32 	%r647, [%rd6+284];
	xor.b32  	%r909, %r909, %r647;
	ld.global.nc.u32 	%r648, [%rd6+288];
	xor.b32  	%r908, %r908, %r648;
	ld.global.nc.u32 	%r649, [%rd6+292];
	xor.b32  	%r907, %r907, %r649;
	ld.global.nc.u32 	%r650, [%rd6+296];
	xor.b32  	%r906, %r906, %r650;
$L__BB0_35:
	and.b32  	%r652, %r544, 32768;
	setp.eq.s32 	%p19, %r652, 0;
	@%p19 bra 	$L__BB0_37;
	ld.global.nc.u32 	%r653, [%rd6+300];
	xor.b32  	%r910, %r910, %r653;
	ld.global.nc.u32 	%r654, [%rd6+304];
	xor.b32  	%r909, %r909, %r654;
	ld.global.nc.u32 	%r655, [%rd6+308];
	xor.b32  	%r908, %r908, %r655;
	ld.global.nc.u32 	%r656, [%rd6+312];
	xor.b32  	%r907, %r907, %r656;
	ld.global.nc.u32 	%r657, [%rd6+316];
	xor.b32  	%r906, %r906, %r657;
$L__BB0_37:
	add.s32 	%r905, %r905, 16;
	setp.ne.s32 	%p20, %r905, 32;
	@%p20 bra 	$L__BB0_5;
	mad.lo.s32 	%r658, %r899, -31, %r10;
	add.s32 	%r899, %r658, 1;
	setp.ne.s32 	%p21, %r899, 5;
	@%p21 bra 	$L__BB0_4;
	st.local.u32 	[%rd1+4], %r910;
	st.local.v2.u32 	[%rd1+8], {%r909, %r908};
	st.local.v2.u32 	[%rd1+16], {%r907, %r906};
	setp.eq.s64 	%p22, %rd4, 1;
	@%p22 bra 	$L__BB0_114;
	mov.b32 	%r998, 0;
	mov.u32 	%r999, %r998;
	mov.u32 	%r1000, %r998;
	mov.u32 	%r1001, %r998;
	mov.u32 	%r1002, %r998;
	mov.u32 	%r991, %r998;
$L__BB0_41:
	mul.wide.u32 	%rd16, %r991, 4;
	add.s64 	%rd17, %rd1, %rd16;
	ld.local.u32 	%r185, [%rd17+4];
	shl.b32 	%r186, %r991, 5;
	mov.b32 	%r997, 0;
$L__BB0_42:
	.pragma "nounroll";
	shr.u32 	%r661, %r185, %r997;
	and.b32  	%r662, %r661, 1;
	setp.eq.b32 	%p23, %r662, 1;
	not.pred 	%p24, %p23;
	add.s32 	%r663, %r186, %r997;
	mul.lo.s32 	%r664, %r663, 5;
	mul.wide.u32 	%rd18, %r664, 4;
	add.s64 	%rd7, %rd5, %rd18;
	@%p24 bra 	$L__BB0_44;
	ld.global.nc.u32 	%r665, [%rd7];
	xor.b32  	%r1002, %r1002, %r665;
	ld.global.nc.u32 	%r666, [%rd7+4];
	xor.b32  	%r1001, %r1001, %r666;
	ld.global.nc.u32 	%r667, [%rd7+8];
	xor.b32  	%r1000, %r1000, %r667;
	ld.global.nc.u32 	%r668, [%rd7+12];
	xor.b32  	%r999, %r999, %r668;
	ld.global.nc.u32 	%r669, [%rd7+16];
	xor.b32  	%r998, %r998, %r669;
$L__BB0_44:
	and.b32  	%r671, %r661, 2;
	setp.eq.s32 	%p25, %r671, 0;
	@%p25 bra 	$L__BB0_46;
	ld.global.nc.u32 	%r672, [%rd7+20];
	xor.b32  	%r1002, %r1002, %r672;
	ld.global.nc.u32 	%r673, [%rd7+24];
	xor.b32  	%r1001, %r1001, %r673;
	ld.global.nc.u32 	%r674, [%rd7+28];
	xor.b32  	%r1000, %r1000, %r674;
	ld.global.nc.u32 	%r675, [%rd7+32];
	xor.b32  	%r999, %r999, %r675;
	ld.global.nc.u32 	%r676, [%rd7+36];
	xor.b32  	%r998, %r998, %r676;
$L__BB0_46:
	and.b32  	%r678, %r661, 4;
	setp.eq.s32 	%p26, %r678, 0;
	@%p26 bra 	$L__BB0_48;
	ld.global.nc.u32 	%r679, [%rd7+40];
	xor.b32  	%r1002, %r1002, %r679;
	ld.global.nc.u32 	%r680, [%rd7+44];
	xor.b32  	%r1001, %r1001, %r680;
	ld.global.nc.u32 	%r681, [%rd7+48];
	xor.b32  	%r1000, %r1000, %r681;
	ld.global.nc.u32 	%r682, [%rd7+52];
	xor.b32  	%r999, %r999, %r682;
	ld.global.nc.u32 	%r683, [%rd7+56];
	xor.b32  	%r998, %r998, %r683;
$L__BB0_48:
	and.b32  	%r685, %r661, 8;
	setp.eq.s32 	%p27, %r685, 0;
	@%p27 bra 	$L__BB0_50;
	ld.global.nc.u32 	%r686, [%rd7+60];
	xor.b32  	%r1002, %r1002, %r686;
	ld.global.nc.u32 	%r687, [%rd7+64];
	xor.b32  	%r1001, %r1001, %r687;
	ld.global.nc.u32 	%r688, [%rd7+68];
	xor.b32  	%r1000, %r1000, %r688;
	ld.global.nc.u32 	%r689, [%rd7+72];
	xor.b32  	%r999, %r999, %r689;
	ld.global.nc.u32 	%r690, [%rd7+76];
	xor.b32  	%r998, %r998, %r690;
$L__BB0_50:
	and.b32  	%r692, %r661, 16;
	setp.eq.s32 	%p28, %r692, 0;
	@%p28 bra 	$L__BB0_52;
	ld.global.nc.u32 	%r693, [%rd7+80];
	xor.b32  	%r1002, %r1002, %r693;
	ld.global.nc.u32 	%r694, [%rd7+84];
	xor.b32  	%r1001, %r1001, %r694;
	ld.global.nc.u32 	%r695, [%rd7+88];
	xor.b32  	%r1000, %r1000, %r695;
	ld.global.nc.u32 	%r696, [%rd7+92];
	xor.b32  	%r999, %r999, %r696;
	ld.global.nc.u32 	%r697, [%rd7+96];
	xor.b32  	%r998, %r998, %r697;
$L__BB0_52:
	and.b32  	%r699, %r661, 32;
	setp.eq.s32 	%p29, %r699, 0;
	@%p29 bra 	$L__BB0_54;
	ld.global.nc.u32 	%r700, [%rd7+100];
	xor.b32  	%r1002, %r1002, %r700;
	ld.global.nc.u32 	%r701, [%rd7+104];
	xor.b32  	%r1001, %r1001, %r701;
	ld.global.nc.u32 	%r702, [%rd7+108];
	xor.b32  	%r1000, %r1000, %r702;
	ld.global.nc.u32 	%r703, [%rd7+112];
	xor.b32  	%r999, %r999, %r703;
	ld.global.nc.u32 	%r704, [%rd7+116];
	xor.b32  	%r998, %r998, %r704;
$L__BB0_54:
	and.b32  	%r706, %r661, 64;
	setp.eq.s32 	%p30, %r706, 0;
	@%p30 bra 	$L__BB0_56;
	ld.global.nc.u32 	%r707, [%rd7+120];
	xor.b32  	%r1002, %r1002, %r707;
	ld.global.nc.u32 	%r708, [%rd7+124];
	xor.b32  	%r1001, %r1001, %r708;
	ld.global.nc.u32 	%r709, [%rd7+128];
	xor.b32  	%r1000, %r1000, %r709;
	ld.global.nc.u32 	%r710, [%rd7+132];
	xor.b32  	%r999, %r999, %r710;
	ld.global.nc.u32 	%r711, [%rd7+136];
	xor.b32  	%r998, %r998, %r711;
$L__BB0_56:
	and.b32  	%r713, %r661, 128;
	setp.eq.s32 	%p31, %r713, 0;
	@%p31 bra 	$L__BB0_58;
	ld.global.nc.u32 	%r714, [%rd7+140];
	xor.b32  	%r1002, %r1002, %r714;
	ld.global.nc.u32 	%r715, [%rd7+144];
	xor.b32  	%r1001, %r1001, %r715;
	ld.global.nc.u32 	%r716, [%rd7+148];
	xor.b32  	%r1000, %r1000, %r716;
	ld.global.nc.u32 	%r717, [%rd7+152];
	xor.b32  	%r999, %r999, %r717;
	ld.global.nc.u32 	%r718, [%rd7+156];
	xor.b32  	%r998, %r998, %r718;
$L__BB0_58:
	and.b32  	%r720, %r661, 256;
	setp.eq.s32 	%p32, %r720, 0;
	@%p32 bra 	$L__BB0_60;
	ld.global.nc.u32 	%r721, [%rd7+160];
	xor.b32  	%r1002, %r1002, %r721;
	ld.global.nc.u32 	%r722, [%rd7+164];
	xor.b32  	%r1001, %r1001, %r722;
	ld.global.nc.u32 	%r723, [%rd7+168];
	xor.b32  	%r1000, %r1000, %r723;
	ld.global.nc.u32 	%r724, [%rd7+172];
	xor.b32  	%r999, %r999, %r724;
	ld.global.nc.u32 	%r725, [%rd7+176];
	xor.b32  	%r998, %r998, %r725;
$L__BB0_60:
	and.b32  	%r727, %r661, 512;
	setp.eq.s32 	%p33, %r727, 0;
	@%p33 bra 	$L__BB0_62;
	ld.global.nc.u32 	%r728, [%rd7+180];
	xor.b32  	%r1002, %r1002, %r728;
	ld.global.nc.u32 	%r729, [%rd7+184];
	xor.b32  	%r1001, %r1001, %r729;
	ld.global.nc.u32 	%r730, [%rd7+188];
	xor.b32  	%r1000, %r1000, %r730;
	ld.global.nc.u32 	%r731, [%rd7+192];
	xor.b32  	%r999, %r999, %r731;
	ld.global.nc.u32 	%r732, [%rd7+196];
	xor.b32  	%r998, %r998, %r732;
$L__BB0_62:
	and.b32  	%r734, %r661, 1024;
	setp.eq.s32 	%p34, %r734, 0;
	@%p34 bra 	$L__BB0_64;
	ld.global.nc.u32 	%r735, [%rd7+200];
	xor.b32  	%r1002, %r1002, %r735;
	ld.global.nc.u32 	%r736, [%rd7+204];
	xor.b32  	%r1001, %r1001, %r736;
	ld.global.nc.u32 	%r737, [%rd7+208];
	xor.b32  	%r1000, %r1000, %r737;
	ld.global.nc.u32 	%r738, [%rd7+212];
	xor.b32  	%r999, %r999, %r738;
	ld.global.nc.u32 	%r739, [%rd7+216];
	xor.b32  	%r998, %r998, %r739;
$L__BB0_64:
	and.b32  	%r741, %r661, 2048;
	setp.eq.s32 	%p35, %r741, 0;
	@%p35 bra 	$L__BB0_66;
	ld.global.nc.u32 	%r742, [%rd7+220];
	xor.b32  	%r1002, %r1002, %r742;
	ld.global.nc.u32 	%r743, [%rd7+224];
	xor.b32  	%r1001, %r1001, %r743;
	ld.global.nc.u32 	%r744, [%rd7+228];
	xor.b32  	%r1000, %r1000, %r744;
	ld.global.nc.u32 	%r745, [%rd7+232];
	xor.b32  	%r999, %r999, %r745;
	ld.global.nc.u32 	%r746, [%rd7+236];
	xor.b32  	%r998, %r998, %r746;
$L__BB0_66:
	and.b32  	%r748, %r661, 4096;
	setp.eq.s32 	%p36, %r748, 0;
	@%p36 bra 	$L__BB0_68;
	ld.global.nc.u32 	%r749, [%rd7+240];
	xor.b32  	%r1002, %r1002, %r749;
	ld.global.nc.u32 	%r750, [%rd7+244];
	xor.b32  	%r1001, %r1001, %r750;
	ld.global.nc.u32 	%r751, [%rd7+248];
	xor.b32  	%r1000, %r1000, %r751;
	ld.global.nc.u32 	%r752, [%rd7+252];
	xor.b32  	%r999, %r999, %r752;
	ld.global.nc.u32 	%r753, [%rd7+256];
	xor.b32  	%r998, %r998, %r753;
$L__BB0_68:
	and.b32  	%r755, %r661, 8192;
	setp.eq.s32 	%p37, %r755, 0;
	@%p37 bra 	$L__BB0_70;
	ld.global.nc.u32 	%r756, [%rd7+260];
	xor.b32  	%r1002, %r1002, %r756;
	ld.global.nc.u32 	%r757, [%rd7+264];
	xor.b32  	%r1001, %r1001, %r757;
	ld.global.nc.u32 	%r758, [%rd7+268];
	xor.b32  	%r1000, %r1000, %r758;
	ld.global.nc.u32 	%r759, [%rd7+272];
	xor.b32  	%r999, %r999, %r759;
	ld.global.nc.u32 	%r760, [%rd7+276];
	xor.b32  	%r998, %r998, %r760;
$L__BB0_70:
	and.b32  	%r762, %r661, 16384;
	setp.eq.s32 	%p38, %r762, 0;
	@%p38 bra 	$L__BB0_72;
	ld.global.nc.u32 	%r763, [%rd7+280];
	xor.b32  	%r1002, %r1002, %r763;
	ld.global.nc.u32 	%r764, [%rd7+284];
	xor.b32  	%r1001, %r1001, %r764;
	ld.global.nc.u32 	%r765, [%rd7+288];
	xor.b32  	%r1000, %r1000, %r765;
	ld.global.nc.u32 	%r766, [%rd7+292];
	xor.b32  	%r999, %r999, %r766;
	ld.global.nc.u32 	%r767, [%rd7+296];
	xor.b32  	%r998, %r998, %r767;
$L__BB0_72:
	and.b32  	%r769, %r661, 32768;
	setp.eq.s32 	%p39, %r769, 0;
	@%p39 bra 	$L__BB0_74;
	ld.global.nc.u32 	%r770, [%rd7+300];
	xor.b32  	%r1002, %r1002, %r770;
	ld.global.nc.u32 	%r771, [%rd7+304];
	xor.b32  	%r1001, %r1001, %r771;
	ld.global.nc.u32 	%r772, [%rd7+308];
	xor.b32  	%r1000, %r1000, %r772;
	ld.global.nc.u32 	%r773, [%rd7+312];
	xor.b32  	%r999, %r999, %r773;
	ld.global.nc.u32 	%r774, [%rd7+316];
	xor.b32  	%r998, %r998, %r774;
$L__BB0_74:
	add.s32 	%r997, %r997, 16;
	setp.ne.s32 	%p40, %r997, 32;
	@%p40 bra 	$L__BB0_42;
	mad.lo.s32 	%r775, %r991, -31, %r186;
	add.s32 	%r991, %r775, 1;
	setp.ne.s32 	%p41, %r991, 5;
	@%p41 bra 	$L__BB0_41;
	st.local.u32 	[%rd1+4], %r1002;
	st.local.v2.u32 	[%rd1+8], {%r1001, %r1000};
	st.local.v2.u32 	[%rd1+16], {%r999, %r998};
	setp.ne.s64 	%p42, %rd4, 3;
	@%p42 bra 	$L__BB0_114;
	mov.b32 	%r1090, 0;
	mov.u32 	%r1091, %r1090;
	mov.u32 	%r1092, %r1090;
	mov.u32 	%r1093, %r1090;
	mov.u32 	%r1094, %r1090;
	mov.u32 	%r1083, %r1090;
$L__BB0_78:
	mul.wide.u32 	%rd19, %r1083, 4;
	add.s64 	%rd20, %rd1, %rd19;
	ld.local.u32 	%r361, [%rd20+4];
	shl.b32 	%r362, %r1083, 5;
	mov.b32 	%r1089, 0;
$L__BB0_79:
	.pragma "nounroll";
	shr.u32 	%r778, %r361, %r1089;
	and.b32  	%r779, %r778, 1;
	setp.eq.b32 	%p43, %r779, 1;
	not.pred 	%p44, %p43;
	add.s32 	%r780, %r362, %r1089;
	mul.lo.s32 	%r781, %r780, 5;
	mul.wide.u32 	%rd21, %r781, 4;
	add.s64 	%rd8, %rd5, %rd21;
	@%p44 bra 	$L__BB0_81;
	ld.global.nc.u32 	%r782, [%rd8];
	xor.b32  	%r1094, %r1094, %r782;
	ld.global.nc.u32 	%r783, [%rd8+4];
	xor.b32  	%r1093, %r1093, %r783;
	ld.global.nc.u32 	%r784, [%rd8+8];
	xor.b32  	%r1092, %r1092, %r784;
	ld.global.nc.u32 	%r785, [%rd8+12];
	xor.b32  	%r1091, %r1091, %r785;
	ld.global.nc.u32 	%r786, [%rd8+16];
	xor.b32  	%r1090, %r1090, %r786;
$L__BB0_81:
	and.b32  	%r788, %r778, 2;
	setp.eq.s32 	%p45, %r788, 0;
	@%p45 bra 	$L__BB0_83;
	ld.global.nc.u32 	%r789, [%rd8+20];
	xor.b32  	%r1094, %r1094, %r789;
	ld.global.nc.u32 	%r790, [%rd8+24];
	xor.b32  	%r1093, %r1093, %r790;
	ld.global.nc.u32 	%r791, [%rd8+28];
	xor.b32  	%r1092, %r1092, %r791;
	ld.global.nc.u32 	%r792, [%rd8+32];
	xor.b32  	%r1091, %r1091, %r792;
	ld.global.nc.u32 	%r793, [%rd8+36];
	xor.b32  	%r1090, %r1090, %r793;
$L__BB0_83:
	and.b32  	%r795, %r778, 4;
	setp.eq.s32 	%p46, %r795, 0;
	@%p46 bra 	$L__BB0_85;
	ld.global.nc.u32 	%r796, [%rd8+40];
	xor.b32  	%r1094, %r1094, %r796;
	ld.global.nc.u32 	%r797, [%rd8+44];
	xor.b32  	%r1093, %r1093, %r797;
	ld.global.nc.u32 	%r798, [%rd8+48];
	xor.b32  	%r1092, %r1092, %r798;
	ld.global.nc.u32 	%r799, [%rd8+52];
	xor.b32  	%r1091, %r1091, %r799;
	ld.global.nc.u32 	%r800, [%rd8+56];
	xor.b32  	%r1090, %r1090, %r800;
$L__BB0_85:
	and.b32  	%r802, %r778, 8;
	setp.eq.s32 	%p47, %r802, 0;
	@%p47 bra 	$L__BB0_87;
	ld.global.nc.u32 	%r803, [%rd8+60];
	xor.b32  	%r1094, %r1094, %r803;
	ld.global.nc.u32 	%r804, [%rd8+64];
	xor.b32  	%r1093, %r1093, %r804;
	ld.global.nc.u32 	%r805, [%rd8+68];
	xor.b32  	%r1092, %r1092, %r805;
	ld.global.nc.u32 	%r806, [%rd8+72];
	xor.b32  	%r1091, %r1091, %r806;
	ld.global.nc.u32 	%r807, [%rd8+76];
	xor.b32  	%r1090, %r1090, %r807;
$L__BB0_87:
	and.b32  	%r809, %r778, 16;
	setp.eq.s32 	%p48, %r809, 0;
	@%p48 bra 	$L__BB0_89;
	ld.global.nc.u32 	%r810, [%rd8+80];
	xor.b32  	%r1094, %r1094, %r810;
	ld.global.nc.u32 	%r811, [%rd8+84];
	xor.b32  	%r1093, %r1093, %r811;
	ld.global.nc.u32 	%r812, [%rd8+88];
	xor.b32  	%r1092, %r1092, %r812;
	ld.global.nc.u32 	%r813, [%rd8+92];
	xor.b32  	%r1091, %r1091, %r813;
	ld.global.nc.u32 	%r814, [%rd8+96];
	xor.b32  	%r1090, %r1090, %r814;
$L__BB0_89:
	and.b32  	%r816, %r778, 32;
	setp.eq.s32 	%p49, %r816, 0;
	@%p49 bra 	$L__BB0_91;
	ld.global.nc.u32 	%r817, [%rd8+100];
	xor.b32  	%r1094, %r1094, %r817;
	ld.global.nc.u32 	%r818, [%rd8+104];
	xor.b32  	%r1093, %r1093, %r818;
	ld.global.nc.u32 	%r819, [%rd8+108];
	xor.b32  	%r1092, %r1092, %r819;
	ld.global.nc.u32 	%r820, [%rd8+112];
	xor.b32  	%r1091, %r1091, %r820;
	ld.global.nc.u32 	%r821, [%rd8+116];
	xor.b32  	%r1090, %r1090, %r821;
$L__BB0_91:
	and.b32  	%r823, %r778, 64;
	setp.eq.s32 	%p50, %r823, 0;
	@%p50 bra 	$L__BB0_93;
	ld.global.nc.u32 	%r824, [%rd8+120];
	xor.b32  	%r1094, %r1094, %r824;
	ld.global.nc.u32 	%r825, [%rd8+124];
	xor.b32  	%r1093, %r1093, %r825;
	ld.global.nc.u32 	%r826, [%rd8+128];
	xor.b32  	%r1092, %r1092, %r826;
	ld.global.nc.u32 	%r827, [%rd8+132];
	xor.b32  	%r1091, %r1091, %r827;
	ld.global.nc.u32 	%r828, [%rd8+136];
	xor.b32  	%r1090, %r1090, %r828;
$L__BB0_93:
	and.b32  	%r830, %r778, 128;
	setp.eq.s32 	%p51, %r830, 0;
	@%p51 bra 	$L__BB0_95;
	ld.global.nc.u32 	%r831, [%rd8+140];
	xor.b32  	%r1094, %r1094, %r831;
	ld.global.nc.u32 	%r832, [%rd8+144];
	xor.b32  	%r1093, %r1093, %r832;
	ld.global.nc.u32 	%r833, [%rd8+148];
	xor.b32  	%r1092, %r1092, %r833;
	ld.global.nc.u32 	%r834, [%rd8+152];
	xor.b32  	%r1091, %r1091, %r834;
	ld.global.nc.u32 	%r835, [%rd8+156];
	xor.b32  	%r1090, %r1090, %r835;
$L__BB0_95:
	and.b32  	%r837, %r778, 256;
	setp.eq.s32 	%p52, %r837, 0;
	@%p52 bra 	$L__BB0_97;
	ld.global.nc.u32 	%r838, [%rd8+160];
	xor.b32  	%r1094, %r1094, %r838;
	ld.global.nc.u32 	%r839, [%rd8+164];
	xor.b32  	%r1093, %r1093, %r839;
	ld.global.nc.u32 	%r840, [%rd8+168];
	xor.b32  	%r1092, %r1092, %r840;
	ld.global.nc.u32 	%r841, [%rd8+172];
	xor.b32  	%r1091, %r1091, %r841;
	ld.global.nc.u32 	%r842, [%rd8+176];
	xor.b32  	%r1090, %r1090, %r842;
$L__BB0_97:
	and.b32  	%r844, %r778, 512;
	setp.eq.s32 	%p53, %r844, 0;
	@%p53 bra 	$L__BB0_99;
	ld.global.nc.u32 	%r845, [%rd8+180];
	xor.b32  	%r1094, %r1094, %r845;
	ld.global.nc.u32 	%r846, [%rd8+184];
	xor.b32  	%r1093, %r1093, %r846;
	ld.global.nc.u32 	%r847, [%rd8+188];
	xor.b32  	%r1092, %r1092, %r847;
	ld.global.nc.u32 	%r848, [%rd8+192];
	xor.b32  	%r1091, %r1091, %r848;
	ld.global.nc.u32 	%r849, [%rd8+196];
	xor.b32  	%r1090, %r1090, %r849;
$L__BB0_99:
	and.b32  	%r851, %r778, 1024;
	setp.eq.s32 	%p54, %r851, 0;
	@%p54 bra 	$L__BB0_101;
	ld.global.nc.u32 	%r852, [%rd8+200];
	xor.b32  	%r1094, %r1094, %r852;
	ld.global.nc.u32 	%r853, [%rd8+204];
	xor.b32  	%r1093, %r1093, %r853;
	ld.global.nc.u32 	%r854, [%rd8+208];
	xor.b32  	%r1092, %r1092, %r854;
	ld.global.nc.u32 	%r855, [%rd8+212];
	xor.b32  	%r1091, %r1091, %r855;
	ld.global.nc.u32 	%r856, [%rd8+216];
	xor.b32  	%r1090, %r1090, %r856;
$L__BB0_101:
	and.b32  	%r858, %r778, 2048;
	setp.eq.s32 	%p55, %r858, 0;
	@%p55 bra 	$L__BB0_103;
	ld.global.nc.u32 	%r859, [%rd8+220];
	xor.b32  	%r1094, %r1094, %r859;
	ld.global.nc.u32 	%r860, [%rd8+224];
	xor.b32  	%r1093, %r1093, %r860;
	ld.global.nc.u32 	%r861, [%rd8+228];
	xor.b32  	%r1092, %r1092, %r861;
	ld.global.nc.u32 	%r862, [%rd8+232];
	xor.b32  	%r1091, %r1091, %r862;
	ld.global.nc.u32 	%r863, [%rd8+236];
	xor.b32  	%r1090, %r1090, %r863;
$L__BB0_103:
	and.b32  	%r865, %r778, 4096;
	setp.eq.s32 	%p56, %r865, 0;
	@%p56 bra 	$L__BB0_105;
	ld.global.nc.u32 	%r866, [%rd8+240];
	xor.b32  	%r1094, %r1094, %r866;
	ld.global.nc.u32 	%r867, [%rd8+244];
	xor.b32  	%r1093, %r1093, %r867;
	ld.global.nc.u32 	%r868, [%rd8+248];
	xor.b32  	%r1092, %r1092, %r868;
	ld.global.nc.u32 	%r869, [%rd8+252];
	xor.b32  	%r1091, %r1091, %r869;
	ld.global.nc.u32 	%r870, [%rd8+256];
	xor.b32  	%r1090, %r1090, %r870;
$L__BB0_105:
	and.b32  	%r872, %r778, 8192;
	setp.eq.s32 	%p57, %r872, 0;
	@%p57 bra 	$L__BB0_107;
	ld.global.nc.u32 	%r873, [%rd8+260];
	xor.b32  	%r1094, %r1094, %r873;
	ld.global.nc.u32 	%r874, [%rd8+264];
	xor.b32  	%r1093, %r1093, %r874;
	ld.global.nc.u32 	%r875, [%rd8+268];
	xor.b32  	%r1092, %r1092, %r875;
	ld.global.nc.u32 	%r876, [%rd8+272];
	xor.b32  	%r1091, %r1091, %r876;
	ld.global.nc.u32 	%r877, [%rd8+276];
	xor.b32  	%r1090, %r1090, %r877;
$L__BB0_107:
	and.b32  	%r879, %r778, 16384;
	setp.eq.s32 	%p58, %r879, 0;
	@%p58 bra 	$L__BB0_109;
	ld.global.nc.u32 	%r880, [%rd8+280];
	xor.b32  	%r1094, %r1094, %r880;
	ld.global.nc.u32 	%r881, [%rd8+284];
	xor.b32  	%r1093, %r1093, %r881;
	ld.global.nc.u32 	%r882, [%rd8+288];
	xor.b32  	%r1092, %r1092, %r882;
	ld.global.nc.u32 	%r883, [%rd8+292];
	xor.b32  	%r1091, %r1091, %r883;
	ld.global.nc.u32 	%r884, [%rd8+296];
	xor.b32  	%r1090, %r1090, %r884;
$L__BB0_109:
	and.b32  	%r886, %r778, 32768;
	setp.eq.s32 	%p59, %r886, 0;
	@%p59 bra 	$L__BB0_111;
	ld.global.nc.u32 	%r887, [%rd8+300];
	xor.b32  	%r1094, %r1094, %r887;
	ld.global.nc.u32 	%r888, [%rd8+304];
	xor.b32  	%r1093, %r1093, %r888;
	ld.global.nc.u32 	%r889, [%rd8+308];
	xor.b32  	%r1092, %r1092, %r889;
	ld.global.nc.u32 	%r890, [%rd8+312];
	xor.b32  	%r1091, %r1091, %r890;
	ld.global.nc.u32 	%r891, [%rd8+316];
	xor.b32  	%r1090, %r1090, %r891;
$L__BB0_111:
	add.s32 	%r1089, %r1089, 16;
	setp.ne.s32 	%p60, %r1089, 32;
	@%p60 bra 	$L__BB0_79;
	mad.lo.s32 	%r892, %r1083, -31, %r362;
	add.s32 	%r1083, %r892, 1;
	setp.ne.s32 	%p61, %r1083, 5;
	@%p61 bra 	$L__BB0_78;
	st.local.u32 	[%rd1+4], %r1094;
	st.local.v2.u32 	[%rd1+8], {%r1093, %r1092};
	st.local.v2.u32 	[%rd1+16], {%r1091, %r1090};
$L__BB0_114:
	shr.u64 	%rd22, %rd3, 2;
	add.s32 	%r893, %r893, 1;
	setp.gt.u64 	%p62, %rd3, 3;
	@%p62 bra 	$L__BB0_2;
$L__BB0_115:
	ret;

}


// ===== COMPILED SASS (sm_100) =====

	.target	sm_100

	.elftype	@"ET_EXEC"


//--------------------- .note.nv.tkinfo           --------------------------
	.section	.note.nv.tkinfo,"",@"SHT_NOTE"
	.sectionflags	@"SHF_NOTE_NV_TKINFO"
	.tkinfo
        /*0018*/ 	.word	0x00000002
        /*0030*/ 	.string	""
        /*0030*/ 	.string	"ptxas"
        /*0030*/ 	.string	"Cuda compilation tools, release 13.0, V13.0.88"
        /*0030*/ 	.string	"Build cuda_13.0.r13.0/compiler.36424714_0"
        /*0030*/ 	.string	"-arch sm_100 -m 64 "



//--------------------- .note.nv.cuinfo           --------------------------
	.section	.note.nv.cuinfo,"",@"SHT_NOTE"
	.sectionflags	@"SHF_NOTE_NV_CUINFO"
        /*0018*/ 	.short	0x0002
        /*001a*/ 	.short	0x0064
        /*001c*/ 	.short	0x0082
	.zero		2


//--------------------- .nv.info                  --------------------------
	.section	.nv.info,"",@"SHT_CUDA_INFO"
	.align	4


	//----- nvinfo : EIATTR_REGCOUNT
	.align		4
        /*0000*/ 	.byte	0x04, 0x2f
        /*0002*/ 	.short	(.L_10 - .L_9)
	.align		4
.L_9:
        /*0004*/ 	.word	index@(_Z8genRandsv)
        /*0008*/ 	.word	0x00000020


	//----- nvinfo : EIATTR_FRAME_SIZE
	.align		4
.L_10:
        /*000c*/ 	.byte	0x04, 0x11
        /*000e*/ 	.short	(.L_12 - .L_11)
	.align		4
.L_11:
        /*0010*/ 	.word	index@(_Z8genRandsv)
        /*0014*/ 	.word	0x00000030


	//----- nvinfo : EIATTR_MIN_STACK_SIZE
	.align		4
.L_12:
        /*0018*/ 	.byte	0x04, 0x12
        /*001a*/ 	.short	(.L_14 - .L_13)
	.align		4
.L_13:
        /*001c*/ 	.word	index@(_Z8genRandsv)
        /*0020*/ 	.word	0x00000030
.L_14:


//--------------------- .nv.compat                --------------------------
	.section	.nv.compat,"",@"SHT_CUDA_COMPAT_INFO"
	.align	4
        /*0000*/ 	.byte	0x02, 0x09, 0x00, 0x00, 0x02, 0x02, 0x01, 0x00, 0x02, 0x05, 0x05, 0x00, 0x03, 0x07, 0x01, 0x01
        /*0010*/ 	.byte	0x02, 0x03, 0x00, 0x00, 0x02, 0x06, 0x01, 0x00, 0x04, 0x0b, 0x08, 0x00, 0x09, 0x00, 0x00, 0x00
        /*0020*/ 	.byte	0x00, 0x00, 0x00, 0x00


//--------------------- .nv.info._Z8genRandsv     --------------------------
	.section	.nv.info._Z8genRandsv,"",@"SHT_CUDA_INFO"
	.sectionflags	@""
	.align	4


	//----- nvinfo : EIATTR_CUDA_API_VERSION
	.align		4
        /*0000*/ 	.byte	0x04, 0x37
        /*0002*/ 	.short	(.L_16 - .L_15)
.L_15:
        /*0004*/ 	.word	0x00000082


	//----- nvinfo : EIATTR_SPARSE_MMA_MASK
	.align		4
.L_16:
        /*0008*/ 	.byte	0x03, 0x50
        /*000a*/ 	.short	0x0000


	//----- nvinfo : EIATTR_MAXREG_COUNT
	.align		4
        /*000c*/ 	.byte	0x03, 0x1b
        /*000e*/ 	.short	0x00ff


	//----- nvinfo : EIATTR_MERCURY_ISA_VERSION
	.align		4
        /*0010*/ 	.byte	0x03, 0x5f
        /*0012*/ 	.short	0x0101


	//----- nvinfo : EIATTR_VRC_CTA_INIT_COUNT
	.align		4
        /*0014*/ 	.byte	0x02, 0x4a
	.zero		1
	.zero		1


	//----- nvinfo : EIATTR_EXIT_INSTR_OFFSETS
	.align		4
        /*0018*/ 	.byte	0x04, 0x1c
        /*001a*/ 	.short	(.L_18 - .L_17)


	//   ....[0]....
.L_17:
        /*001c*/ 	.word	0x00000100


	//   ....[1]....
        /*0020*/ 	.word	0x000025b0


	//----- nvinfo : EIATTR_CRS_STACK_SIZE
	.align		4
.L_18:
        /*0024*/ 	.byte	0x04, 0x1e
        /*0026*/ 	.short	(.L_20 - .L_19)
.L_19:
        /*0028*/ 	.word	0x00000000


	//----- nvinfo : EIATTR_SW_WAR
	.align		4
.L_20:
        /*002c*/ 	.byte	0x04, 0x36
        /*002e*/ 	.short	(.L_22 - .L_21)
.L_21:
        /*0030*/ 	.word	0x00000008
.L_22:


//--------------------- .nv.callgraph             --------------------------
	.section	.nv.callgraph,"",@"SHT_CUDA_CALLGRAPH"
	.align	4
	.sectionentsize	8
	.align		4
        /*0000*/ 	.word	0x00000000
	.align		4
        /*0004*/ 	.word	0xffffffff
	.align		4
        /*0008*/ 	.word	0x00000000
	.align		4
        /*000c*/ 	.word	0xfffffffe
	.align		4
        /*0010*/ 	.word	0x00000000
	.align		4
        /*0014*/ 	.word	0xfffffffd
	.align		4
        /*0018*/ 	.word	0x00000000
	.align		4
        /*001c*/ 	.word	0xfffffffc


//--------------------- .nv.constant4             --------------------------
	.section	.nv.constant4,"a",@progbits
	.align	8
	.align		8
.nv.constant4:
        /*0000*/ 	.dword	precalc_xorwow_matrix
	.align		8
        /*0008*/ 	.dword	precalc_xorwow_offset_matrix
	.align		8
        /*0010*/ 	.dword	mrg32k3aM1
	.align		8
        /*0018*/ 	.dword	mrg32k3aM2
	.align		8
        /*0020*/ 	.dword	mrg32k3aM1SubSeq
	.align		8
        /*0028*/ 	.dword	mrg32k3aM2SubSeq
	.align		8
        /*0030*/ 	.dword	mrg32k3aM1Seq
	.align		8
        /*0038*/ 	.dword	mrg32k3aM2Seq


//--------------------- .nv.constant3             --------------------------
	.section	.nv.constant3,"a",@progbits
	.align	8
.nv.constant3:
	.type		__cr_lgamma_table,@object
	.size		__cr_lgamma_table,(.L_8 - __cr_lgamma_table)
__cr_lgamma_table:
        /*0000*/ 	.byte	0x00, 0x00, 0x00, 0x00, 0x00, 0x00, 0x00, 0x00, 0x00, 0x00, 0x00, 0x00, 0x00, 0x00, 0x00, 0x00
        /*0010*/ 	.byte	0xef, 0x39, 0xfa, 0xfe, 0x42, 0x2e, 0xe6, 0x3f, 0x02, 0x20, 0x2a, 0xfa, 0x0b, 0xab, 0xfc, 0x3f
        /*0020*/ 	.byte	0xf9, 0x2c, 0x92, 0x7c, 0xa7, 0x6c, 0x09, 0x40, 0xc9, 0x79, 0x44, 0x3c, 0x64, 0x26, 0x13, 0x40
        /*0030*/ 	.byte	0xca, 0x01, 0xcf, 0x3a, 0x27, 0x51, 0x1a, 0x40, 0x30, 0xcc, 0x2d, 0xf3, 0xe1, 0x0c, 0x21, 0x40
        /*0040*/ 	.byte	0x0d, 0xb7, 0xfc, 0x82, 0x8e, 0x35, 0x25, 0x40
.L_8:


//--------------------- .text._Z8genRandsv        --------------------------
	.section	.text._Z8genRandsv,"ax",@progbits
	.align	128
        .global         _Z8genRandsv
        .type           _Z8genRandsv,@function
        .size           _Z8genRandsv,(.L_x_10 - _Z8genRandsv)
        .other          _Z8genRandsv,@"STO_CUDA_ENTRY STV_DEFAULT"
_Z8genRandsv:
.text._Z8genRandsv:
[----:B------:R-:W0:Y:S01]  /*0000*/  LDC R1, c[0x0][0x37c] ;  /* 0x0000df00ff017b82 */ /* 0x000e220000000800 */
[----:B------:R-:W1:Y:S07]  /*0010*/  S2R R10, SR_TID.X ;  /* 0x00000000000a7919 */ /* 0x000e6e0000002100 */
[----:B------:R-:W1:Y:S01]  /*0020*/  S2UR UR4, SR_CTAID.X ;  /* 0x00000000000479c3 */ /* 0x000e620000002500 */
[----:B0-----:R-:W-:Y:S02]  /*0030*/  VIADD R1, R1, 0xffffffd0 ;  /* 0xffffffd001017836 */ /* 0x001fe40000000000 */
[----:B------:R-:W-:-:S02]  /*0040*/  IMAD.MOV.U32 R2, RZ, RZ, 0xe2ad815 ;  /* 0x0e2ad815ff027424 */ /* 0x000fc400078e00ff */
[----:B------:R-:W-:Y:S02]  /*0050*/  IMAD.MOV.U32 R4, RZ, RZ, 0x21a9ae18 ;  /* 0x21a9ae18ff047424 */ /* 0x000fe400078e00ff */
[----:B------:R-:W-:Y:S01]  /*0060*/  IMAD.MOV.U32 R5, RZ, RZ, -0x75bd8fc ;  /* 0xf8a42704ff057424 */ /* 0x000fe200078e00ff */
[----:B------:R-:W1:Y:S01]  /*0070*/  LDC R3, c[0x0][0x360] ;  /* 0x0000d800ff037b82 */ /* 0x000e620000000800 */
[----:B------:R-:W-:Y:S02]  /*0080*/  IMAD.MOV.U32 R6, RZ, RZ, -0x23270784 ;  /* 0xdcd8f87cff067424 */ /* 0x000fe400078e00ff */
[----:B------:R-:W-:Y:S01]  /*0090*/  IMAD.MOV.U32 R7, RZ, RZ, 0x348c3b16 ;  /* 0x348c3b16ff077424 */ /* 0x000fe200078e00ff */
[----:B------:R0:W-:Y:S04]  /*00a0*/  STL.64 [R1+0x8], R4 ;  /* 0x0000080401007387 */ /* 0x0001e80000100a00 */
[----:B------:R0:W-:Y:S01]  /*00b0*/  STL.64 [R1+0x10], R6 ;  /* 0x0000100601007387 */ /* 0x0001e20000100a00 */
[----:B-1----:R-:W-:-:S02]  /*00c0*/  IMAD R10, R3, UR4, R10 ;  /* 0x00000004030a7c24 */ /* 0x002fc4000f8e020a */
[----:B------:R-:W-:-:S03]  /*00d0*/  IMAD.MOV.U32 R3, RZ, RZ, 0x3b8fc912 ;  /* 0x3b8fc912ff037424 */ /* 0x000fc600078e00ff */
[----:B------:R-:W-:Y:S02]  /*00e0*/  ISETP.NE.AND P0, PT, R10, RZ, PT ;  /* 0x000000ff0a00720c */ /* 0x000fe40003f05270 */
[----:B------:R0:W-:Y:S11]  /*00f0*/  STL.64 [R1], R2 ;  /* 0x0000000201007387 */ /* 0x0001f60000100a00 */
[----:B------:R-:W-:Y:S05]  /*0100*/  @!P0 EXIT ;  /* 0x000000000000894d */ /* 0x000fea0003800000 */
[----:B------:R-:W-:Y:S01]  /*0110*/  SHF.R.S32.HI R11, RZ, 0x1f, R10 ;  /* 0x0000001fff0b7819 */ /* 0x000fe2000001140a */
[----:B0-----:R-:W-:Y:S01]  /*0120*/  IMAD.MOV.U32 R7, RZ, RZ, RZ ;  /* 0x000000ffff077224 */ /* 0x001fe200078e00ff */
[----:B------:R-:W0:Y:S06]  /*0130*/  LDCU.64 UR6, c[0x0][0x358] ;  /* 0x00006b00ff0677ac */ /* 0x000e2c0008000a00 */
.L_x_8:
[----:B-1----:R-:W-:Y:S01]  /*0140*/  LOP3.LUT R0, R10, 0x3, RZ, 0xc0, !PT ;  /* 0x000000030a007812 */ /* 0x002fe200078ec0ff */
[----:B------:R-:W-:Y:S03]  /*0150*/  BSSY.RECONVERGENT B0, `(.L_x_0) ;  /* 0x000023f000007945 */ /* 0x000fe60003800200 */
[----:B------:R-:W-:-:S04]  /*0160*/  ISETP.NE.U32.AND P0, PT, R0, RZ, PT ;  /* 0x000000ff0000720c */ /* 0x000fc80003f05070 */
[----:B------:R-:W-:-:S13]  /*0170*/  ISETP.NE.AND.EX P0, PT, RZ, RZ, PT, P0 ;  /* 0x000000ffff00720c */ /* 0x000fda0003f05300 */
[----:B------:R-:W-:Y:S05]  /*0180*/  @!P0 BRA `(.L_x_1) ;  /* 0x0000002000ec8947 */ /* 0x000fea0003800000 */
[----:B------:R-:W1:Y:S01]  /*0190*/  LDC.64 R8, c[0x4][RZ] ;  /* 0x01000000ff087b82 */ /* 0x000e620000000a00 */
[----:B------:R-:W-:Y:S01]  /*01a0*/  IMAD.MOV.U32 R0, RZ, RZ, RZ ;  /* 0x000000ffff007224 */ /* 0x000fe200078e00ff */
[----:B------:R-:W-:Y:S01]  /*01b0*/  CS2R R2, SRZ ;  /* 0x0000000000027805 */ /* 0x000fe2000001ff00 */
[----:B------:R-:W-:Y:S01]  /*01c0*/  IMAD.MOV.U32 R6, RZ, RZ, RZ ;  /* 0x000000ffff067224 */ /* 0x000fe200078e00ff */
[----:B------:R-:W-:Y:S01]  /*01d0*/  CS2R R4, SRZ ;  /* 0x0000000000047805 */ /* 0x000fe2000001ff00 */
[----:B-1----:R-:W-:-:S07]  /*01e0*/  IMAD.WIDE.U32 R8, R7, 0xc80, R8 ;  /* 0x00000c8007087825 */ /* 0x002fce00078e0008 */
.L_x_3:
[----:B------:R-:W-:-:S06]  /*01f0*/  IMAD R14, R6, 0x4, R1 ;  /* 0x00000004060e7824 */ /* 0x000fcc00078e0201 */
[----:B------:R-:W5:Y:S01]  /*0200*/  LDL R14, [R14+0x4] ;  /* 0x000004000e0e7983 */ /* 0x000f620000100800 */
[----:B------:R-:W-:Y:S01]  /*0210*/  IMAD.SHL.U32 R15, R6, 0x20, RZ ;  /* 0x00000020060f7824 */ /* 0x000fe200078e00ff */
[----:B------:R-:W-:-:S06]  /*0220*/  UMOV UR4, URZ ;  /* 0x000000ff00047c82 */ /* 0x000fcc0008000000 */
.L_x_2:
[----:B-----5:R-:W-:Y:S01]  /*0230*/  SHF.R.U32.HI R20, RZ, UR4, R14 ;  /* 0x00000004ff147c19 */ /* 0x020fe2000801160e */
[----:B------:R-:W-:-:S03]  /*0240*/  VIADD R12, R15, UR4 ;  /* 0x000000040f0c7c36 */ /* 0x000fc60008000000 */
[----:B------:R-:W-:-:S04]  /*0250*/  LOP3.LUT R13, R20, 0x1, RZ, 0xc0, !PT ;  /* 0x00000001140d7812 */ /* 0x000fc800078ec0ff */
[----:B------:R-:W-:Y:S01]  /*0260*/  ISETP.NE.U32.AND P0, PT, R13, 0x1, PT ;  /* 0x000000010d00780c */ /* 0x000fe20003f05070 */
[----:B------:R-:W-:-:S03]  /*0270*/  IMAD R13, R12, 0x5, RZ ;  /* 0x000000050c0d7824 */ /* 0x000fc600078e02ff */
[----:B------:R-:W-:Y:S01]  /*0280*/  R2P PR, R20, 0x7e ;  /* 0x0000007e14007804 */ /* 0x000fe20000000000 */
[----:B------:R-:W-:-:S08]  /*0290*/  IMAD.WIDE.U32 R12, R13, 0x4, R8 ;  /* 0x000000040d0c7825 */ /* 0x000fd000078e0008 */
[----:B0-----:R-:W2:Y:S04]  /*02a0*/  @!P0 LDG.E.CONSTANT R17, desc[UR6][R12.64] ;  /* 0x000000060c118981 */ /* 0x001ea8000c1e9900 */
[----:B------:R-:W3:Y:S04]  /*02b0*/  @P1 LDG.E.CONSTANT R19, desc[UR6][R12.64+0x14] ;  /* 0x000014060c131981 */ /* 0x000ee8000c1e9900 */
[----:B------:R-:W4:Y:S04]  /*02c0*/  @P2 LDG.E.CONSTANT R21, desc[UR6][R12.64+0x28] ;  /* 0x000028060c152981 */ /* 0x000f28000c1e9900 */
[----:B------:R-:W4:Y:S04]  /*02d0*/  @P3 LDG.E.CONSTANT R23, desc[UR6][R12.64+0x3c] ;  /* 0x00003c060c173981 */ /* 0x000f28000c1e9900 */
[----:B------:R-:W4:Y:S04]  /*02e0*/  @!P0 LDG.E.CONSTANT R16, desc[UR6][R12.64+0x8] ;  /* 0x000008060c108981 */ /* 0x000f28000c1e9900 */
[----:B------:R-:W4:Y:S04]  /*02f0*/  @P4 LDG.E.CONSTANT R25, desc[UR6][R12.64+0x50] ;  /* 0x000050060c194981 */ /* 0x000f28000c1e9900 */
[----:B------:R-:W4:Y:S04]  /*0300*/  @!P0 LDG.E.CONSTANT R18, desc[UR6][R12.64+0x10] ;  /* 0x000010060c128981 */ /* 0x000f28000c1e9900 */
[----:B------:R-:W4:Y:S04]  /*0310*/  @P1 LDG.E.CONSTANT R22, desc[UR6][R12.64+0x1c] ;  /* 0x00001c060c161981 */ /* 0x000f28000c1e9900 */
[----:B------:R-:W4:Y:S04]  /*0320*/  @P1 LDG.E.CONSTANT R24, desc[UR6][R12.64+0x24] ;  /* 0x000024060c181981 */ /* 0x000f28000c1e9900 */
[----:B------:R-:W4:Y:S01]  /*0330*/  @P6 LDG.E.CONSTANT R27, desc[UR6][R12.64+0x78] ;  /* 0x000078060c1b6981 */ /* 0x000f22000c1e9900 */
[----:B--2---:R-:W-:-:S03]  /*0340*/  @!P0 LOP3.LUT R0, R0, R17, RZ, 0x3c, !PT ;  /* 0x0000001100008212 */ /* 0x004fc600078e3cff */
[----:B------:R-:W2:Y:S01]  /*0350*/  @!P0 LDG.E.CONSTANT R17, desc[UR6][R12.64+0x4] ;  /* 0x000004060c118981 */ /* 0x000ea2000c1e9900 */
[----:B---3--:R-:W-:-:S03]  /*0360*/  @P1 LOP3.LUT R0, R0, R19, RZ, 0x3c, !PT ;  /* 0x0000001300001212 */ /* 0x008fc600078e3cff */
[----:B------:R-:W3:Y:S01]  /*0370*/  @!P0 LDG.E.CONSTANT R19, desc[UR6][R12.64+0xc] ;  /* 0x00000c060c138981 */ /* 0x000ee2000c1e9900 */
[----:B----4-:R-:W-:-:S03]  /*0380*/  @P2 LOP3.LUT R0, R0, R21, RZ, 0x3c, !PT ;  /* 0x0000001500002212 */ /* 0x010fc600078e3cff */
[----:B------:R-:W4:Y:S01]  /*0390*/  @P1 LDG.E.CONSTANT R21, desc[UR6][R12.64+0x18] ;  /* 0x000018060c151981 */ /* 0x000f22000c1e9900 */
[----:B------:R-:W-:-:S03]  /*03a0*/  @P3 LOP3.LUT R0, R0, R23, RZ, 0x3c, !PT ;  /* 0x0000001700003212 */ /* 0x000fc600078e3cff */
[----:B------:R-:W4:Y:S01]  /*03b0*/  @P5 LDG.E.CONSTANT R23, desc[UR6][R12.64+0x64] ;  /* 0x000064060c175981 */ /* 0x000f22000c1e9900 */
[----:B------:R-:W-:-:S03]  /*03c0*/  @!P0 LOP3.LUT R5, R5, R16, RZ, 0x3c, !PT ;  /* 0x0000001005058212 */ /* 0x000fc600078e3cff */
[----:B------:R-:W4:Y:S01]  /*03d0*/  @P2 LDG.E.CONSTANT R16, desc[UR6][R12.64+0x30] ;  /* 0x000030060c102981 */ /* 0x000f22000c1e9900 */
[----:B------:R-:W-:-:S03]  /*03e0*/  @P4 LOP3.LUT R0, R0, R25, RZ, 0x3c, !PT ;  /* 0x0000001900004212 */ /* 0x000fc600078e3cff */
[----:B------:R-:W4:Y:S01]  /*03f0*/  @P3 LDG.E.CONSTANT R25, desc[UR6][R12.64+0x48] ;  /* 0x000048060c193981 */ /* 0x000f22000c1e9900 */
[----:B------:R-:W-:-:S03]  /*0400*/  @!P0 LOP3.LUT R3, R3, R18, RZ, 0x3c, !PT ;  /* 0x0000001203038212 */ /* 0x000fc600078e3cff */
[----:B------:R-:W4:Y:S01]  /*0410*/  @P2 LDG.E.CONSTANT R18, desc[UR6][R12.64+0x38] ;  /* 0x000038060c122981 */ /* 0x000f22000c1e9900 */
[----:B------:R-:W-:-:S03]  /*0420*/  @P1 LOP3.LUT R5, R5, R22, RZ, 0x3c, !PT ;  /* 0x0000001605051212 */ /* 0x000fc600078e3cff */
[----:B------:R-:W4:Y:S01]  /*0430*/  @P3 LDG.E.CONSTANT R22, desc[UR6][R12.64+0x44] ;  /* 0x000044060c163981 */ /* 0x000f22000c1e9900 */
[----:B--2---:R-:W-:-:S03]  /*0440*/  @!P0 LOP3.LUT R4, R4, R17, RZ, 0x3c, !PT ;  /* 0x0000001104048212 */ /* 0x004fc600078e3cff */
[----:B------:R-:W2:Y:S01]  /*0450*/  @P1 LDG.E.CONSTANT R17, desc[UR6][R12.64+0x20] ;  /* 0x000020060c111981 */ /* 0x000ea2000c1e9900 */
[----:B---3--:R-:W-:-:S03]  /*0460*/  @!P0 LOP3.LUT R2, R2, R19, RZ, 0x3c, !PT ;  /* 0x0000001302028212 */ /* 0x008fc600078e3cff */
[----:B------:R-:W3:Y:S01]  /*0470*/  @P2 LDG.E.CONSTANT R19, desc[UR6][R12.64+0x2c] ;  /* 0x00002c060c132981 */ /* 0x000ee2000c1e9900 */
[----:B----4-:R-:W-:-:S03]  /*0480*/  @P1 LOP3.LUT R4, R4, R21, RZ, 0x3c, !PT ;  /* 0x0000001504041212 */ /* 0x010fc600078e3cff */
[----:B------:R-:W4:Y:S01]  /*0490*/  @P2 LDG.E.CONSTANT R21, desc[UR6][R12.64+0x34] ;  /* 0x000034060c152981 */ /* 0x000f22000c1e9900 */
[----:B------:R-:W-:-:S03]  /*04a0*/  @P5 LOP3.LUT R0, R0, R23, RZ, 0x3c, !PT ;  /* 0x0000001700005212 */ /* 0x000fc600078e3cff */
[----:B------:R-:W4:Y:S01]  /*04b0*/  @P3 LDG.E.CONSTANT R23, desc[UR6][R12.64+0x40] ;  /* 0x000040060c173981 */ /* 0x000f22000c1e9900 */
[----:B------:R-:W-:Y:S02]  /*04c0*/  @P1 LOP3.LUT R3, R3, R24, RZ, 0x3c, !PT ;  /* 0x0000001803031212 */ /* 0x000fe400078e3cff */
[----:B------:R-:W-:Y:S01]  /*04d0*/  @P2 LOP3.LUT R5, R5, R16, RZ, 0x3c, !PT ;  /* 0x0000001005052212 */ /* 0x000fe200078e3cff */
[----:B------:R-:W4:Y:S04]  /*04e0*/  @P5 LDG.E.CONSTANT R24, desc[UR6][R12.64+0x6c] ;  /* 0x00006c060c185981 */ /* 0x000f28000c1e9900 */
[----:B------:R-:W4:Y:S01]  /*04f0*/  @P3 LDG.E.CONSTANT R16, desc[UR6][R12.64+0x4c] ;  /* 0x00004c060c103981 */ /* 0x000f22000c1e9900 */
[----:B------:R-:W-:-:S03]  /*0500*/  @P2 LOP3.LUT R3, R3, R18, RZ, 0x3c, !PT ;  /* 0x0000001203032212 */ /* 0x000fc600078e3cff */
[----:B------:R-:W4:Y:S01]  /*0510*/  @P4 LDG.E.CONSTANT R18, desc[UR6][R12.64+0x58] ;  /* 0x000058060c124981 */ /* 0x000f22000c1e9900 */
[----:B------:R-:W-:-:S03]  /*0520*/  @P3 LOP3.LUT R5, R5, R22, RZ, 0x3c, !PT ;  /* 0x0000001605053212 */ /* 0x000fc600078e3cff */
[----:B------:R-:W4:Y:S01]  /*0530*/  @P4 LDG.E.CONSTANT R22, desc[UR6][R12.64+0x60] ;  /* 0x000060060c164981 */ /* 0x000f22000c1e9900 */
[----:B--2---:R-:W-:-:S03]  /*0540*/  @P1 LOP3.LUT R2, R2, R17, RZ, 0x3c, !PT ;  /* 0x0000001102021212 */ /* 0x004fc600078e3cff */
[----:B------:R-:W2:Y:S01]  /*0550*/  @P4 LDG.E.CONSTANT R17, desc[UR6][R12.64+0x54] ;  /* 0x000054060c114981 */ /* 0x000ea2000c1e9900 */
[----:B---3--:R-:W-:-:S03]  /*0560*/  @P2 LOP3.LUT R4, R4, R19, RZ, 0x3c, !PT ;  /* 0x0000001304042212 */ /* 0x008fc600078e3cff */
[----:B------:R-:W3:Y:S01]  /*0570*/  @P4 LDG.E.CONSTANT R19, desc[UR6][R12.64+0x5c] ;  /* 0x00005c060c134981 */ /* 0x000ee2000c1e9900 */
[----:B----4-:R-:W-:-:S03]  /*0580*/  @P2 LOP3.LUT R2, R2, R21, RZ, 0x3c, !PT ;  /* 0x0000001502022212 */ /* 0x010fc600078e3cff */
[----:B------:R-:W4:Y:S01]  /*0590*/  @P5 LDG.E.CONSTANT R21, desc[UR6][R12.64+0x68] ;  /* 0x000068060c155981 */ /* 0x000f22000c1e9900 */
[----:B------:R-:W-:-:S03]  /*05a0*/  @P3 LOP3.LUT R4, R4, R23, RZ, 0x3c, !PT ;  /* 0x0000001704043212 */ /* 0x000fc600078e3cff */
[----:B------:R-:W4:Y:S01]  /*05b0*/  @P5 LDG.E.CONSTANT R23, desc[UR6][R12.64+0x70] ;  /* 0x000070060c175981 */ /* 0x000f22000c1e9900 */
[----:B------:R-:W-:Y:S02]  /*05c0*/  LOP3.LUT P0, RZ, R20, 0x80, RZ, 0xc0, !PT ;  /* 0x0000008014ff7812 */ /* 0x000fe4000780c0ff */
[----:B------:R-:W-:Y:S02]  /*05d0*/  @P3 LOP3.LUT R2, R2, R25, RZ, 0x3c, !PT ;  /* 0x0000001902023212 */ /* 0x000fe400078e3cff */
[----:B------:R-:W-:Y:S02]  /*05e0*/  @P3 LOP3.LUT R3, R3, R16, RZ, 0x3c, !PT ;  /* 0x0000001003033212 */ /* 0x000fe400078e3cff */
[----:B------:R-:W4:Y:S01]  /*05f0*/  @P5 LDG.E.CONSTANT R16, desc[UR6][R12.64+0x74] ;  /* 0x000074060c105981 */ /* 0x000f22000c1e9900 */
[----:B------:R-:W-:-:S03]  /*0600*/  @P4 LOP3.LUT R5, R5, R18, RZ, 0x3c, !PT ;  /* 0x0000001205054212 */ /* 0x000fc600078e3cff */
[----:B------:R-:W4:Y:S01]  /*0610*/  @P6 LDG.E.CONSTANT R18, desc[UR6][R12.64+0x80] ;  /* 0x000080060c126981 */ /* 0x000f22000c1e9900 */
[----:B------:R-:W-:-:S03]  /*0620*/  @P4 LOP3.LUT R3, R3, R22, RZ, 0x3c, !PT ;  /* 0x0000001603034212 */ /* 0x000fc600078e3cff */
[----:B------:R-:W4:Y:S01]  /*0630*/  @P6 LDG.E.CONSTANT R22, desc[UR6][R12.64+0x88] ;  /* 0x000088060c166981 */ /* 0x000f22000c1e9900 */
[----:B------:R-:W-:-:S03]  /*0640*/  @P5 LOP3.LUT R5, R5, R24, RZ, 0x3c, !PT ;  /* 0x0000001805055212 */ /* 0x000fc600078e3cff */
[----:B------:R-:W4:Y:S04]  /*0650*/  @P0 LDG.E.CONSTANT R25, desc[UR6][R12.64+0x8c] ;  /* 0x00008c060c190981 */ /* 0x000f28000c1e9900 */
[----:B------:R-:W4:Y:S04]  /*0660*/  @P0 LDG.E.CONSTANT R24, desc[UR6][R12.64+0x94] ;  /* 0x000094060c180981 */ /* 0x000f28000c1e9900 */
        /* <DEDUP_REMOVED lines=9> */
[----:B------:R-:W-:Y:S02]  /*0700*/  @P6 LOP3.LUT R0, R0, R27, RZ, 0x3c, !PT ;  /* 0x0000001b00006212 */ /* 0x000fe400078e3cff */
[----:B------:R-:W-:Y:S02]  /*0710*/  @P5 LOP3.LUT R3, R3, R16, RZ, 0x3c, !PT ;  /* 0x0000001003035212 */ /* 0x000fe400078e3cff */
[----:B------:R-:W-:Y:S02]  /*0720*/  @P6 LOP3.LUT R5, R5, R18, RZ, 0x3c, !PT ;  /* 0x0000001205056212 */ /* 0x000fe400078e3cff */
[----:B------:R-:W-:Y:S02]  /*0730*/  @P6 LOP3.LUT R3, R3, R22, RZ, 0x3c, !PT ;  /* 0x0000001603036212 */ /* 0x000fe400078e3cff */
[----:B------:R-:W-:Y:S02]  /*0740*/  @P0 LOP3.LUT R0, R0, R25, RZ, 0x3c, !PT ;  /* 0x0000001900000212 */ /* 0x000fe400078e3cff */
[----:B------:R-:W-:-:S02]  /*0750*/  @P0 LOP3.LUT R5, R5, R24, RZ, 0x3c, !PT ;  /* 0x0000001805050212 */ /* 0x000fc400078e3cff */
[----:B------:R-:W-:Y:S02]  /*0760*/  @P0 LOP3.LUT R3, R3, R26, RZ, 0x3c, !PT ;  /* 0x0000001a03030212 */ /* 0x000fe400078e3cff */
[----:B--2---:R-:W-:Y:S02]  /*0770*/  @P6 LOP3.LUT R4, R4, R17, RZ, 0x3c, !PT ;  /* 0x0000001104046212 */ /* 0x004fe400078e3cff */
[----:B---3--:R-:W-:Y:S02]  /*0780*/  @P6 LOP3.LUT R2, R2, R19, RZ, 0x3c, !PT ;  /* 0x0000001302026212 */ /* 0x008fe400078e3cff */
[----:B----4-:R-:W-:Y:S02]  /*0790*/  @P0 LOP3.LUT R4, R4, R21, RZ, 0x3c, !PT ;  /* 0x0000001504040212 */ /* 0x010fe400078e3cff */
[----:B------:R-:W-:Y:S02]  /*07a0*/  @P0 LOP3.LUT R2, R2, R23, RZ, 0x3c, !PT ;  /* 0x0000001702020212 */ /* 0x000fe400078e3cff */
[----:B------:R-:W-:-:S13]  /*07b0*/  R2P PR, R20.B1, 0x7f ;  /* 0x0000007f14007804 */ /* 0x000fda0000001000 */
[----:B------:R-:W2:Y:S04]  /*07c0*/  @P0 LDG.E.CONSTANT R18, desc[UR6][R12.64+0xb0] ;  /* 0x0000b0060c120981 */ /* 0x000ea8000c1e9900 */
[----:B------:R-:W3:Y:S04]  /*07d0*/  @P0 LDG.E.CONSTANT R21, desc[UR6][R12.64+0xa0] ;  /* 0x0000a0060c150981 */ /* 0x000ee8000c1e9900 */
[----:B------:R-:W4:Y:S04]  /*07e0*/  @P0 LDG.E.CONSTANT R23, desc[UR6][R12.64+0xa4] ;  /* 0x0000a4060c170981 */ /* 0x000f28000c1e9900 */
[----:B------:R-:W4:Y:S04]  /*07f0*/  @P0 LDG.E.CONSTANT R16, desc[UR6][R12.64+0xa8] ;  /* 0x0000a8060c100981 */ /* 0x000f28000c1e9900 */
[----:B------:R-:W4:Y:S04]  /*0800*/  @P0 LDG.E.CONSTANT R25, desc[UR6][R12.64+0xac] ;  /* 0x0000ac060c190981 */ /* 0x000f28000c1e9900 */
[----:B------:R-:W4:Y:S04]  /*0810*/  @P1 LDG.E.CONSTANT R27, desc[UR6][R12.64+0xb4] ;  /* 0x0000b4060c1b1981 */ /* 0x000f28000c1e9900 */
[----:B------:R-:W4:Y:S04]  /*0820*/  @P2 LDG.E.CONSTANT R29, desc[UR6][R12.64+0xc8] ;  /* 0x0000c8060c1d2981 */ /* 0x000f28000c1e9900 */
[----:B------:R-:W4:Y:S04]  /*0830*/  @P3 LDG.E.CONSTANT R19, desc[UR6][R12.64+0xdc] ;  /* 0x0000dc060c133981 */ /* 0x000f28000c1e9900 */
        /* <DEDUP_REMOVED lines=12> */
[----:B------:R-:W-:Y:S01]  /*0900*/  LOP3.LUT P0, RZ, R20, 0x8000, RZ, 0xc0, !PT ;  /* 0x0000800014ff7812 */ /* 0x000fe2000780c0ff */
[----:B------:R-:W4:Y:S04]  /*0910*/  @P1 LDG.E.CONSTANT R25, desc[UR6][R12.64+0xc0] ;  /* 0x0000c0060c191981 */ /* 0x000f28000c1e9900 */
[----:B------:R-:W4:Y:S01]  /*0920*/  @P1 LDG.E.CONSTANT R20, desc[UR6][R12.64+0xc4] ;  /* 0x0000c4060c141981 */ /* 0x000f22000c1e9900 */
[----:B------:R-:W-:-:S03]  /*0930*/  @P1 LOP3.LUT R0, R0, R27, RZ, 0x3c, !PT ;  /* 0x0000001b00001212 */ /* 0x000fc600078e3cff */
[----:B------:R-:W4:Y:S01]  /*0940*/  @P2 LDG.E.CONSTANT R27, desc[UR6][R12.64+0xcc] ;  /* 0x0000cc060c1b2981 */ /* 0x000f22000c1e9900 */
[----:B------:R-:W-:-:S03]  /*0950*/  @P2 LOP3.LUT R0, R0, R29, RZ, 0x3c, !PT ;  /* 0x0000001d00002212 */ /* 0x000fc600078e3cff */
[----:B------:R-:W4:Y:S01]  /*0960*/  @P6 LDG.E.CONSTANT R29, desc[UR6][R12.64+0x118] ;  /* 0x000118060c1d6981 */ /* 0x000f22000c1e9900 */
[----:B------:R-:W-:-:S03]  /*0970*/  @P3 LOP3.LUT R0, R0, R19, RZ, 0x3c, !PT ;  /* 0x0000001300003212 */ /* 0x000fc600078e3cff */
[----:B------:R-:W4:Y:S01]  /*0980*/  @P2 LDG.E.CONSTANT R19, desc[UR6][R12.64+0xd4] ;  /* 0x0000d4060c132981 */ /* 0x000f22000c1e9900 */
[----:B------:R-:W-:-:S03]  /*0990*/  @P4 LOP3.LUT R0, R0, R17, RZ, 0x3c, !PT ;  /* 0x0000001100004212 */ /* 0x000fc600078e3cff */
[----:B------:R-:W4:Y:S04]  /*09a0*/  @P5 LDG.E.CONSTANT R17, desc[UR6][R12.64+0x108] ;  /* 0x000108060c115981 */ /* 0x000f28000c1e9900 */
[----:B------:R-:W4:Y:S01]  /*09b0*/  @P0 LDG.E.CONSTANT R26, desc[UR6][R12.64+0x13c] ;  /* 0x00013c060c1a0981 */ /* 0x000f22000c1e9900 */
[----:B--2---:R-:W-:-:S03]  /*09c0*/  @P1 LOP3.LUT R5, R5, R18, RZ, 0x3c, !PT ;  /* 0x0000001205051212 */ /* 0x004fc600078e3cff */
[----:B------:R-:W2:Y:S01]  /*09d0*/  @P4 LDG.E.CONSTANT R18, desc[UR6][R12.64+0x100] ;  /* 0x000100060c124981 */ /* 0x000ea2000c1e9900 */
[----:B---3--:R-:W-:Y:S02]  /*09e0*/  @P5 LOP3.LUT R0, R0, R21, RZ, 0x3c, !PT ;  /* 0x0000001500005212 */ /* 0x008fe400078e3cff */
[----:B------:R-:W-:Y:S01]  /*09f0*/  @P2 LOP3.LUT R5, R5, R22, RZ, 0x3c, !PT ;  /* 0x0000001605052212 */ /* 0x000fe200078e3cff */
[----:B------:R-:W3:Y:S01]  /*0a00*/  @P3 LDG.E.CONSTANT R21, desc[UR6][R12.64+0xe0] ;  /* 0x0000e0060c153981 */ /* 0x000ee2000c1e9900 */
[----:B----4-:R-:W-:-:S03]  /*0a10*/  @P1 LOP3.LUT R4, R4, R23, RZ, 0x3c, !PT ;  /* 0x0000001704041212 */ /* 0x010fc600078e3cff */
[----:B------:R-:W4:Y:S04]  /*0a20*/  @P3 LDG.E.CONSTANT R22, desc[UR6][R12.64+0xec] ;  /* 0x0000ec060c163981 */ /* 0x000f28000c1e9900 */
[----:B------:R-:W2:Y:S01]  /*0a30*/  @P3 LDG.E.CONSTANT R23, desc[UR6][R12.64+0xe8] ;  /* 0x0000e8060c173981 */ /* 0x000ea2000c1e9900 */
[----:B------:R-:W-:-:S03]  /*0a40*/  @P1 LOP3.LUT R2, R2, R25, RZ, 0x3c, !PT ;  /* 0x0000001902021212 */ /* 0x000fc600078e3cff */
[----:B------:R-:W2:Y:S01]  /*0a50*/  @P4 LDG.E.CONSTANT R25, desc[UR6][R12.64+0xf4] ;  /* 0x0000f4060c194981 */ /* 0x000ea2000c1e9900 */
[----:B------:R-:W-:-:S03]  /*0a60*/  @P1 LOP3.LUT R3, R3, R20, RZ, 0x3c, !PT ;  /* 0x0000001403031212 */ /* 0x000fc600078e3cff */
[----:B------:R-:W2:Y:S01]  /*0a70*/  @P3 LDG.E.CONSTANT R20, desc[UR6][R12.64+0xe4] ;  /* 0x0000e4060c143981 */ /* 0x000ea2000c1e9900 */
[----:B------:R-:W-:Y:S02]  /*0a80*/  @P2 LOP3.LUT R4, R4, R27, RZ, 0x3c, !PT ;  /* 0x0000001b04042212 */ /* 0x000fe400078e3cff */
[----:B------:R-:W-:Y:S01]  /*0a90*/  @P2 LOP3.LUT R3, R3, R16, RZ, 0x3c, !PT ;  /* 0x0000001003032212 */ /* 0x000fe200078e3cff */
[----:B------:R-:W2:Y:S04]  /*0aa0*/  @P4 LDG.E.CONSTANT R27, desc[UR6][R12.64+0xfc] ;  /* 0x0000fc060c1b4981 */ /* 0x000ea8000c1e9900 */
[----:B------:R-:W2:Y:S01]  /*0ab0*/  @P5 LDG.E.CONSTANT R16, desc[UR6][R12.64+0x10c] ;  /* 0x00010c060c105981 */ /* 0x000ea2000c1e9900 */
[----:B------:R-:W-:-:S03]  /*0ac0*/  @P2 LOP3.LUT R2, R2, R19, RZ, 0x3c, !PT ;  /* 0x0000001302022212 */ /* 0x000fc600078e3cff */
[----:B------:R-:W2:Y:S01]  /*0ad0*/  @P5 LDG.E.CONSTANT R19, desc[UR6][R12.64+0x110] ;  /* 0x000110060c135981 */ /* 0x000ea2000c1e9900 */
[----:B------:R-:W-:-:S03]  /*0ae0*/  @P6 LOP3.LUT R0, R0, R29, RZ, 0x3c, !PT ;  /* 0x0000001d00006212 */ /* 0x000fc600078e3cff */
[----:B------:R-:W2:Y:S01]  /*0af0*/  @P0 LDG.E.CONSTANT R29, desc[UR6][R12.64+0x12c] ;  /* 0x00012c060c1d0981 */ /* 0x000ea2000c1e9900 */
[----:B---3--:R-:W-:-:S03]  /*0b00*/  @P3 LOP3.LUT R4, R4, R21, RZ, 0x3c, !PT ;  /* 0x0000001504043212 */ /* 0x008fc600078e3cff */
[----:B------:R-:W3:Y:S01]  /*0b10*/  @P6 LDG.E.CONSTANT R21, desc[UR6][R12.64+0x11c] ;  /* 0x00011c060c156981 */ /* 0x000ee2000c1e9900 */
[----:B----4-:R-:W-:-:S03]  /*0b20*/  @P3 LOP3.LUT R3, R3, R22, RZ, 0x3c, !PT ;  /* 0x0000001603033212 */ /* 0x010fc600078e3cff */
[----:B------:R-:W4:Y:S01]  /*0b30*/  @P6 LDG.E.CONSTANT R22, desc[UR6][R12.64+0x128] ;  /* 0x000128060c166981 */ /* 0x000f22000c1e9900 */
[----:B--2---:R-:W-:Y:S02]  /*0b40*/  @P3 LOP3.LUT R2, R2, R23, RZ, 0x3c, !PT ;  /* 0x0000001702023212 */ /* 0x004fe400078e3cff */
[----:B------:R-:W-:Y:S01]  /*0b50*/  @P4 LOP3.LUT R3, R3, R18, RZ, 0x3c, !PT ;  /* 0x0000001203034212 */ /* 0x000fe200078e3cff */
[----:B------:R-:W2:Y:S01]  /*0b60*/  @P6 LDG.E.CONSTANT R23, desc[UR6][R12.64+0x124] ;  /* 0x000124060c176981 */ /* 0x000ea2000c1e9900 */
[----:B------:R-:W-:-:S03]  /*0b70*/  @P4 LOP3.LUT R4, R4, R25, RZ, 0x3c, !PT ;  /* 0x0000001904044212 */ /* 0x000fc600078e3cff */
[----:B------:R-:W4:Y:S01]  /*0b80*/  @P6 LDG.E.CONSTANT R18, desc[UR6][R12.64+0x120] ;  /* 0x000120060c126981 */ /* 0x000f22000c1e9900 */
[----:B------:R-:W-:-:S03]  /*0b90*/  @P3 LOP3.LUT R5, R5, R20, RZ, 0x3c, !PT ;  /* 0x0000001405053212 */ /* 0x000fc600078e3cff */
[----:B------:R-:W4:Y:S01]  /*0ba0*/  @P5 LDG.E.CONSTANT R20, desc[UR6][R12.64+0x114] ;  /* 0x000114060c145981 */ /* 0x000f22000c1e9900 */
[----:B------:R-:W-:Y:S02]  /*0bb0*/  @P4 LOP3.LUT R5, R5, R24, RZ, 0x3c, !PT ;  /* 0x0000001805054212 */ /* 0x000fe400078e3cff */
[----:B------:R-:W-:Y:S01]  /*0bc0*/  @P5 LOP3.LUT R4, R4, R17, RZ, 0x3c, !PT ;  /* 0x0000001104045212 */ /* 0x000fe200078e3cff */
[----:B------:R-:W4:Y:S04]  /*0bd0*/  @P0 LDG.E.CONSTANT R24, desc[UR6][R12.64+0x134] ;  /* 0x000134060c180981 */ /* 0x000f28000c1e9900 */
[----:B------:R-:W4:Y:S04]  /*0be0*/  @P0 LDG.E.CONSTANT R17, desc[UR6][R12.64+0x130] ;  /* 0x000130060c110981 */ /* 0x000f28000c1e9900 */
[----:B------:R-:W4:Y:S01]  /*0bf0*/  @P0 LDG.E.CONSTANT R25, desc[UR6][R12.64+0x138] ;  /* 0x000138060c190981 */ /* 0x000f22000c1e9900 */
[----:B------:R-:W-:Y:S01]  /*0c00*/  UIADD3 UR4, UPT, UPT, UR4, 0x10, URZ ;  /* 0x0000001004047890 */ /* 0x000fe2000fffe0ff */
[----:B------:R-:W-:-:S03]  /*0c10*/  @P4 LOP3.LUT R2, R2, R27, RZ, 0x3c, !PT ;  /* 0x0000001b02024212 */ /* 0x000fc600078e3cff */
[----:B------:R-:W-:Y:S01]  /*0c20*/  UISETP.NE.AND UP0, UPT, UR4, 0x20, UPT ;  /* 0x000000200400788c */ /* 0x000fe2000bf05270 */
[----:B------:R-:W-:Y:S02]  /*0c30*/  @P5 LOP3.LUT R5, R5, R16, RZ, 0x3c, !PT ;  /* 0x0000001005055212 */ /* 0x000fe400078e3cff */
[----:B------:R-:W-:Y:S02]  /*0c40*/  @P5 LOP3.LUT R2, R2, R19, RZ, 0x3c, !PT ;  /* 0x0000001302025212 */ /* 0x000fe400078e3cff */
[----:B------:R-:W-:Y:S02]  /*0c50*/  @P0 LOP3.LUT R0, R0, R29, RZ, 0x3c, !PT ;  /* 0x0000001d00000212 */ /* 0x000fe400078e3cff */
[----:B---3--:R-:W-:Y:S02]  /*0c60*/  @P6 LOP3.LUT R4, R4, R21, RZ, 0x3c, !PT ;  /* 0x0000001504046212 */ /* 0x008fe400078e3cff */
[----:B--2---:R-:W-:Y:S02]  /*0c70*/  @P6 LOP3.LUT R2, R2, R23, RZ, 0x3c, !PT ;  /* 0x0000001702026212 */ /* 0x004fe400078e3cff */
[----:B----4-:R-:W-:-:S02]  /*0c80*/  @P6 LOP3.LUT R5, R5, R18, RZ, 0x3c, !PT ;  /* 0x0000001205056212 */ /* 0x010fc400078e3cff */
[----:B------:R-:W-:-:S04]  /*0c90*/  @P5 LOP3.LUT R3, R3, R20, RZ, 0x3c, !PT ;  /* 0x0000001403035212 */ /* 0x000fc800078e3cff */
[----:B------:R-:W-:Y:S02]  /*0ca0*/  @P6 LOP3.LUT R3, R3, R22, RZ, 0x3c, !PT ;  /* 0x0000001603036212 */ /* 0x000fe400078e3cff */
[----:B------:R-:W-:Y:S02]  /*0cb0*/  @P0 LOP3.LUT R5, R5, R24, RZ, 0x3c, !PT ;  /* 0x0000001805050212 */ /* 0x000fe400078e3cff */
[----:B------:R-:W-:Y:S02]  /*0cc0*/  @P0 LOP3.LUT R4, R4, R17, RZ, 0x3c, !PT ;  /* 0x0000001104040212 */ /* 0x000fe400078e3cff */
[----:B------:R-:W-:Y:S02]  /*0cd0*/  @P0 LOP3.LUT R3, R3, R26, RZ, 0x3c, !PT ;  /* 0x0000001a03030212 */ /* 0x000fe400078e3cff */
[----:B------:R-:W-:Y:S01]  /*0ce0*/  @P0 LOP3.LUT R2, R2, R25, RZ, 0x3c, !PT ;  /* 0x0000001902020212 */ /* 0x000fe200078e3cff */
[----:B------:R-:W-:Y:S06]  /*0cf0*/  BRA.U UP0, `(.L_x_2) ;  /* 0xfffffff5004c7547 */ /* 0x000fec000b83ffff */
[----:B------:R-:W-:-:S05]  /*0d00*/  VIADD R6, R6, 0x1 ;  /* 0x0000000106067836 */ /* 0x000fca0000000000 */
[----:B------:R-:W-:-:S13]  /*0d10*/  ISETP.NE.AND P0, PT, R6, 0x5, PT ;  /* 0x000000050600780c */ /* 0x000fda0003f05270 */
[----:B------:R-:W-:Y:S05]  /*0d20*/  @P0 BRA `(.L_x_3) ;  /* 0xfffffff400300947 */ /* 0x000fea000383ffff */
[----:B------:R-:W-:Y:S01]  /*0d30*/  LOP3.LUT R6, R10, 0x3, RZ, 0xc0, !PT ;  /* 0x000000030a067812 */ /* 0x000fe200078ec0ff */
[----:B------:R1:W-:Y:S03]  /*0d40*/  STL.64 [R1+0x8], R4 ;  /* 0x0000080401007387 */ /* 0x0003e60000100a00 */
[----:B------:R-:W-:Y:S01]  /*0d50*/  ISETP.NE.U32.AND P0, PT, R6, 0x1, PT ;  /* 0x000000010600780c */ /* 0x000fe20003f05070 */
[----:B------:R1:W-:Y:S03]  /*0d60*/  STL.64 [R1+0x10], R2 ;  /* 0x0000100201007387 */ /* 0x0003e60000100a00 */
[----:B------:R-:W-:Y:S01]  /*0d70*/  ISETP.NE.AND.EX P0, PT, RZ, RZ, PT, P0 ;  /* 0x000000ffff00720c */ /* 0x000fe20003f05300 */
[----:B------:R1:W-:-:S12]  /*0d80*/  STL [R1+0x4], R0 ;  /* 0x0000040001007387 */ /* 0x0003d80000100800 */
[----:B-1----:R-:W-:Y:S05]  /*0d90*/  @!P0 BRA `(.L_x_1) ;  /* 0x0000001400e88947 */ /* 0x002fea0003800000 */
[----:B------:R-:W-:Y:S01]  /*0da0*/  IMAD.MOV.U32 R0, RZ, RZ, RZ ;  /* 0x000000ffff007224 */ /* 0x000fe200078e00ff */
[----:B------:R-:W-:Y:S01]  /*0db0*/  CS2R R2, SRZ ;  /* 0x0000000000027805 */ /* 0x000fe2000001ff00 */
[----:B------:R-:W-:Y:S01]  /*0dc0*/  IMAD.MOV.U32 R6, RZ, RZ, RZ ;  /* 0x000000ffff067224 */ /* 0x000fe200078e00ff */
[----:B------:R-:W-:-:S07]  /*0dd0*/  CS2R R4, SRZ ;  /* 0x0000000000047805 */ /* 0x000fce000001ff00 */
.L_x_5:
[----:B------:R-:W-:-:S06]  /*0de0*/  IMAD R14, R6, 0x4, R1 ;  /* 0x00000004060e7824 */ /* 0x000fcc00078e0201 */
[----:B------:R-:W5:Y:S01]  /*0df0*/  LDL R14, [R14+0x4] ;  /* 0x000004000e0e7983 */ /* 0x000f620000100800 */
[----:B------:R-:W-:Y:S01]  /*0e00*/  IMAD.SHL.U32 R15, R6, 0x20, RZ ;  /* 0x00000020060f7824 */ /* 0x000fe200078e00ff */
[----:B------:R-:W-:-:S06]  /*0e10*/  UMOV UR4, URZ ;  /* 0x000000ff00047c82 */ /* 0x000fcc0008000000 */
.L_x_4:
[----:B-----5:R-:W-:Y:S01]  /*0e20*/  SHF.R.U32.HI R20, RZ, UR4, R14 ;  /* 0x00000004ff147c19 */ /* 0x020fe2000801160e */
[----:B------:R-:W-:-:S03]  /*0e30*/  VIADD R12, R15, UR4 ;  /* 0x000000040f0c7c36 */ /* 0x000fc60008000000 */
[----:B------:R-:W-:-:S04]  /*0e40*/  LOP3.LUT R13, R20, 0x1, RZ, 0xc0, !PT ;  /* 0x00000001140d7812 */ /* 0x000fc800078ec0ff */
[----:B------:R-:W-:Y:S01]  /*0e50*/  ISETP.NE.U32.AND P0, PT, R13, 0x1, PT ;  /* 0x000000010d00780c */ /* 0x000fe20003f05070 */
[----:B------:R-:W-:-:S03]  /*0e60*/  IMAD R13, R12, 0x5, RZ ;  /* 0x000000050c0d7824 */ /* 0x000fc600078e02ff */
[----:B------:R-:W-:Y:S01]  /*0e70*/  R2P PR, R20, 0x7e ;  /* 0x0000007e14007804 */ /* 0x000fe20000000000 */
[----:B------:R-:W-:-:S08]  /*0e80*/  IMAD.WIDE.U32 R12, R13, 0x4, R8 ;  /* 0x000000040d0c7825 */ /* 0x000fd000078e0008 */
[----:B------:R-:W2:Y:S04]  /*0e90*/  @!P0 LDG.E.CONSTANT R17, desc[UR6][R12.64] ;  /* 0x000000060c118981 */ /* 0x000ea8000c1e9900 */
        /* <DEDUP_REMOVED lines=174> */
[----:B-1----:R-:W-:Y:S05]  /*1980*/  @P0 BRA `(.L_x_1) ;  /* 0x0000000800ec0947 */ /* 0x002fea0003800000 */
[----:B------:R-:W-:Y:S01]  /*1990*/  IMAD.MOV.U32 R0, RZ, RZ, RZ ;  /* 0x000000ffff007224 */ /* 0x000fe200078e00ff */
[----:B------:R-:W-:Y:S01]  /*19a0*/  CS2R R2, SRZ ;  /* 0x0000000000027805 */ /* 0x000fe2000001ff00 */
[----:B------:R-:W-:Y:S01]  /*19b0*/  IMAD.MOV.U32 R6, RZ, RZ, RZ ;  /* 0x000000ffff067224 */ /* 0x000fe200078e00ff */
[----:B------:R-:W-:-:S07]  /*19c0*/  CS2R R4, SRZ ;  /* 0x0000000000047805 */ /* 0x000fce000001ff00 */
.L_x_7:
[----:B------:R-:W-:-:S06]  /*19d0*/  IMAD R14, R6, 0x4, R1 ;  /* 0x00000004060e7824 */ /* 0x000fcc00078e0201 */
[----:B------:R-:W5:Y:S01]  /*19e0*/  LDL R14, [R14+0x4] ;  /* 0x000004000e0e7983 */ /* 0x000f620000100800 */
[----:B------:R-:W-:Y:S01]  /*19f0*/  IMAD.SHL.U32 R15, R6, 0x20, RZ ;  /* 0x00000020060f7824 */ /* 0x000fe200078e00ff */
[----:B------:R-:W-:-:S06]  /*1a00*/  UMOV UR4, URZ ;  /* 0x000000ff00047c82 */ /* 0x000fcc0008000000 */
.L_x_6:
        /* <DEDUP_REMOVED lines=176> */
[----:B------:R1:W-:Y:S04]  /*2510*/  STL.64 [R1+0x8], R4 ;  /* 0x0000080401007387 */ /* 0x0003e80000100a00 */
[----:B------:R1:W-:Y:S04]  /*2520*/  STL.64 [R1+0x10], R2 ;  /* 0x0000100201007387 */ /* 0x0003e80000100a00 */
[----:B------:R1:W-:Y:S02]  /*2530*/  STL [R1+0x4], R0 ;  /* 0x0000040001007387 */ /* 0x0003e40000100800 */
.L_x_1:
[----:B0-----:R-:W-:Y:S05]  /*2540*/  BSYNC.RECONVERGENT B0 ;  /* 0x0000000000007941 */ /* 0x001fea0003800200 */
.L_x_0:
[C---:B------:R-:W-:Y:S01]  /*2550*/  ISETP.GT.U32.AND P0, PT, R10.reuse, 0x3, PT ;  /* 0x000000030a00780c */ /* 0x040fe20003f04070 */
[----:B------:R-:W-:Y:S01]  /*2560*/  VIADD R7, R7, 0x1 ;  /* 0x0000000107077836 */ /* 0x000fe20000000000 */
[--C-:B------:R-:W-:Y:S02]  /*2570*/  SHF.R.U64 R10, R10, 0x2, R11.reuse ;  /* 0x000000020a0a7819 */ /* 0x100fe4000000120b */
[----:B------:R-:W-:Y:S02]  /*2580*/  ISETP.GT.U32.AND.EX P0, PT, R11, RZ, PT, P0 ;  /* 0x000000ff0b00720c */ /* 0x000fe40003f04100 */
[----:B------:R-:W-:-:S11]  /*2590*/  SHF.R.U32.HI R11, RZ, 0x2, R11 ;  /* 0x00000002ff0b7819 */ /* 0x000fd6000001160b */
[----:B------:R-:W-:Y:S05]  /*25a0*/  @P0 BRA `(.L_x_8) ;  /* 0xffffffd800e40947 */ /* 0x000fea000383ffff */
[----:B------:R-:W-:Y:S05]  /*25b0*/  EXIT ;  /* 0x000000000000794d */ /* 0x000fea0003800000 */
.L_x_9:
[----:B------:R-:W-:-:S00]  /*25c0*/  BRA `(.L_x_9) ;  /* 0xfffffffc00fc7947 */ /* 0x000fc0000383ffff */
[----:B------:R-:W-:-:S00]  /*25d0*/  NOP ;  /* 0x0000000000007918 */ /* 0x000fc00000000000 */
        /* <DEDUP_REMOVED lines=10> */
.L_x_10:


//--------------------- .nv.global.init           --------------------------
	.section	.nv.global.init,"aw",@progbits
	.align	4
.nv.global.init:
	.type		mrg32k3aM1SubSeq,@object
	.size		mrg32k3aM1SubSeq,(mrg32k3aM2SubSeq - mrg32k3aM1SubSeq)
mrg32k3aM1SubSeq:
        /*0000*/ 	.byte	0x0b, 0xcc, 0xee, 0x04, 0x73, 0x29, 0x8b, 0x6f, 0xf6, 0x53, 0x03, 0xf6, 0x23, 0xf6, 0xea, 0xda
        /* <DEDUP_REMOVED lines=125> */
	.type		mrg32k3aM2SubSeq,@object
	.size		mrg32k3aM2SubSeq,(mrg32k3aM1 - mrg32k3aM2SubSeq)
mrg32k3aM2SubSeq:
        /* <DEDUP_REMOVED lines=126> */
	.type		mrg32k3aM1,@object
	.size		mrg32k3aM1,(mrg32k3aM1Seq - mrg32k3aM1)
mrg32k3aM1:
        /* <DEDUP_REMOVED lines=144> */
	.type		mrg32k3aM1Seq,@object
	.size		mrg32k3aM1Seq,(mrg32k3aM2 - mrg32k3aM1Seq)
mrg32k3aM1Seq:
        /* <DEDUP_REMOVED lines=144> */
	.type		mrg32k3aM2,@object
	.size		mrg32k3aM2,(mrg32k3aM2Seq - mrg32k3aM2)
mrg32k3aM2:
        /* <DEDUP_REMOVED lines=144> */
	.type		mrg32k3aM2Seq,@object
	.size		mrg32k3aM2Seq,(precalc_xorwow_matrix - mrg32k3aM2Seq)
mrg32k3aM2Seq:
        /* <DEDUP_REMOVED lines=144> */
	.type		precalc_xorwow_matrix,@object
	.size		precalc_xorwow_matrix,(precalc_xorwow_offset_matrix - precalc_xorwow_matrix)
precalc_xorwow_matrix:
        /* <DEDUP_REMOVED lines=6400> */
	.type		precalc_xorwow_offset_matrix,@object
	.size		precalc_xorwow_offset_matrix,(.L_1 - precalc_xorwow_offset_matrix)
precalc_xorwow_offset_matrix:
        /* <DEDUP_REMOVED lines=6400> */
.L_1:


//--------------------- .nv.shared.reserved.0     --------------------------
	.section	.nv.shared.reserved.0,"aw",@nobits
	.weak		__nv_reservedSMEM_offset_0_alias
	.size		__nv_reservedSMEM_offset_0_alias, 0, 64
	.other		__nv_reservedSMEM_offset_0_alias,@"STO_CUDA_RESERVED_SHARED STV_DEFAULT"
__nv_reservedSMEM_offset_0_alias:
	.zero		0
	.zero		64


//--------------------- .nv.constant0._Z8genRandsv --------------------------
	.section	.nv.constant0._Z8genRandsv,"a",@progbits
	.sectionflags	@""
	.align	4
.nv.constant0._Z8genRandsv:
	.zero		896


//--------------------- SYMBOLS --------------------------

	.type		.nv.reservedSmem.offset0,@object
	.size		.nv.reservedSmem.offset0,0x4
